	.target	sm_90a

	.elftype	@"ET_EXEC"


//--------------------- .note.nv.tkinfo           --------------------------
	.section	.note.nv.tkinfo,"",@"SHT_NOTE"
	.sectionflags	@"SHF_NOTE_NV_TKINFO"
	.tkinfo
        /*0018*/ 	.word	0x00000002
        /*0030*/ 	.string	""
        /*0030*/ 	.string	"ptxas"
        /*0030*/ 	.string	"Cuda compilation tools, release 13.0, V13.0.88"
        /*0030*/ 	.string	"Build cuda_13.0.r13.0/compiler.36424714_0"
        /*0030*/ 	.string	"-arch sm_90a -m 64 "



//--------------------- .note.nv.cuinfo           --------------------------
	.section	.note.nv.cuinfo,"",@"SHT_NOTE"
	.sectionflags	@"SHF_NOTE_NV_CUINFO"
        /*0018*/ 	.short	0x0002
        /*001a*/ 	.short	0x005a
        /*001c*/ 	.short	0x0082
	.zero		2


//--------------------- .nv.info                  --------------------------
	.section	.nv.info,"",@"SHT_CUDA_INFO"
	.align	4


	//----- nvinfo : EIATTR_REGCOUNT
	.align		4
        /*0000*/ 	.byte	0x04, 0x2f
        /*0002*/ 	.short	(.L_15 - .L_14)
	.align		4
.L_14:
        /*0004*/ 	.word	index@(_ZN7cutlass13device_kernelINS_4gemm6kernel13GemmUniversalIN4cute5tupleIJiiiiEEENS1_10collective13CollectiveMmaINS1_34MainloopSm90TmaGmmaWarpSpecializedILi9ENS5_IJNS4_1CILi2EEESB_NSA_ILi1EEEEEENS1_32KernelTmaWarpSpecializedPingpongEEENS5_IJNSA_ILi64EEENSA_ILi128EEESG_EEENS_10bfloat16_tENS5_IJlSC_lEEESJ_SK_NS4_8TiledMMAINS4_8MMA_AtomIJNS4_4SM904GMMA28MMA_64x128x16_F32BF16BF16_SSILNSO_5MajorE0ELSQ_0ELNSO_7ScaleInE1ELSR_1EEEEEENS4_6LayoutINS5_IJSC_SC_SC_EEENS5_IJNSA_ILi0EEESW_SW_EEEEENS5_IJNS4_10UnderscoreESZ_SZ_EEEEENS4_23SM90_TMA_LOAD_MULTICASTENS4_14ComposedLayoutINS4_7SwizzleILi3ELi4ELi3EEENS4_18smem_ptr_flag_bitsILi16EEENSU_INS5_IJNSA_ILi8EEESG_EEENS5_IJSG_SC_EEEEEEEvNS4_8identityES12_S1C_vS1D_EENS_8epilogue10collective6detail29Sm90TmaWarpSpecializedAdapterINS1G_15DefaultEpilogueISJ_SK_SK_NS1F_6thread17LinearCombinationISJ_Li1EffLNS1K_9ScaleType4KindE0ELNS_15FloatRoundStyleE2ESJ_EENS1_15EpilogueDefaultEEEEEvvEEEEvNT_6ParamsE)
        /*0008*/ 	.word	0x000000a8


	//----- nvinfo : EIATTR_FRAME_SIZE
	.align		4
.L_15:
        /*000c*/ 	.byte	0x04, 0x11
        /*000e*/ 	.short	(.L_17 - .L_16)
	.align		4
.L_16:
        /*0010*/ 	.word	index@(_ZN7cutlass13device_kernelINS_4gemm6kernel13GemmUniversalIN4cute5tupleIJiiiiEEENS1_10collective13CollectiveMmaINS1_34MainloopSm90TmaGmmaWarpSpecializedILi9ENS5_IJNS4_1CILi2EEESB_NSA_ILi1EEEEEENS1_32KernelTmaWarpSpecializedPingpongEEENS5_IJNSA_ILi64EEENSA_ILi128EEESG_EEENS_10bfloat16_tENS5_IJlSC_lEEESJ_SK_NS4_8TiledMMAINS4_8MMA_AtomIJNS4_4SM904GMMA28MMA_64x128x16_F32BF16BF16_SSILNSO_5MajorE0ELSQ_0ELNSO_7ScaleInE1ELSR_1EEEEEENS4_6LayoutINS5_IJSC_SC_SC_EEENS5_IJNSA_ILi0EEESW_SW_EEEEENS5_IJNS4_10UnderscoreESZ_SZ_EEEEENS4_23SM90_TMA_LOAD_MULTICASTENS4_14ComposedLayoutINS4_7SwizzleILi3ELi4ELi3EEENS4_18smem_ptr_flag_bitsILi16EEENSU_INS5_IJNSA_ILi8EEESG_EEENS5_IJSG_SC_EEEEEEEvNS4_8identityES12_S1C_vS1D_EENS_8epilogue10collective6detail29Sm90TmaWarpSpecializedAdapterINS1G_15DefaultEpilogueISJ_SK_SK_NS1F_6thread17LinearCombinationISJ_Li1EffLNS1K_9ScaleType4KindE0ELNS_15FloatRoundStyleE2ESJ_EENS1_15EpilogueDefaultEEEEEvvEEEEvNT_6ParamsE)
        /*0014*/ 	.word	0x00000008


	//----- nvinfo : EIATTR_MIN_STACK_SIZE
	.align		4
.L_17:
        /*0018*/ 	.byte	0x04, 0x12
        /*001a*/ 	.short	(.L_19 - .L_18)
	.align		4
.L_18:
        /*001c*/ 	.word	index@(_ZN7cutlass13device_kernelINS_4gemm6kernel13GemmUniversalIN4cute5tupleIJiiiiEEENS1_10collective13CollectiveMmaINS1_34MainloopSm90TmaGmmaWarpSpecializedILi9ENS5_IJNS4_1CILi2EEESB_NSA_ILi1EEEEEENS1_32KernelTmaWarpSpecializedPingpongEEENS5_IJNSA_ILi64EEENSA_ILi128EEESG_EEENS_10bfloat16_tENS5_IJlSC_lEEESJ_SK_NS4_8TiledMMAINS4_8MMA_AtomIJNS4_4SM904GMMA28MMA_64x128x16_F32BF16BF16_SSILNSO_5MajorE0ELSQ_0ELNSO_7ScaleInE1ELSR_1EEEEEENS4_6LayoutINS5_IJSC_SC_SC_EEENS5_IJNSA_ILi0EEESW_SW_EEEEENS5_IJNS4_10UnderscoreESZ_SZ_EEEEENS4_23SM90_TMA_LOAD_MULTICASTENS4_14ComposedLayoutINS4_7SwizzleILi3ELi4ELi3EEENS4_18smem_ptr_flag_bitsILi16EEENSU_INS5_IJNSA_ILi8EEESG_EEENS5_IJSG_SC_EEEEEEEvNS4_8identityES12_S1C_vS1D_EENS_8epilogue10collective6detail29Sm90TmaWarpSpecializedAdapterINS1G_15DefaultEpilogueISJ_SK_SK_NS1F_6thread17LinearCombinationISJ_Li1EffLNS1K_9ScaleType4KindE0ELNS_15FloatRoundStyleE2ESJ_EENS1_15EpilogueDefaultEEEEEvvEEEEvNT_6ParamsE)
        /*0020*/ 	.word	0x00000008
.L_19:


//--------------------- .nv.compat                --------------------------
	.section	.nv.compat,"",@"SHT_CUDA_COMPAT_INFO"
	.align	4
        /*0000*/ 	.byte	0x02, 0x09, 0x01, 0x00, 0x02, 0x02, 0x04, 0x00, 0x02, 0x05, 0x05, 0x00, 0x03, 0x07, 0x01, 0x01
        /*0010*/ 	.byte	0x02, 0x03, 0x01, 0x00, 0x02, 0x06, 0x01, 0x00, 0x04, 0x0b, 0x08, 0x00, 0x00, 0x00, 0x00, 0x00
        /*0020*/ 	.byte	0x00, 0x00, 0x00, 0x00


//--------------------- .nv.info._ZN7cutlass13device_kernelINS_4gemm6kernel13GemmUniversalIN4cute5tupleIJiiiiEEENS1_10collective13CollectiveMmaINS1_34MainloopSm90TmaGmmaWarpSpecializedILi9ENS5_IJNS4_1CILi2EEESB_NSA_ILi1EEEEEENS1_32KernelTmaWarpSpecializedPingpongEEENS5_IJNSA_ILi64EEENSA_ILi128EEESG_EEENS_10bfloat16_tENS5_IJlSC_lEEESJ_SK_NS4_8TiledMMAINS4_8MMA_AtomIJNS4_4SM904GMMA28MMA_64x128x16_F32BF16BF16_SSILNSO_5MajorE0ELSQ_0ELNSO_7ScaleInE1ELSR_1EEEEEENS4_6LayoutINS5_IJSC_SC_SC_EEENS5_IJNSA_ILi0EEESW_SW_EEEEENS5_IJNS4_10UnderscoreESZ_SZ_EEEEENS4_23SM90_TMA_LOAD_MULTICASTENS4_14ComposedLayoutINS4_7SwizzleILi3ELi4ELi3EEENS4_18smem_ptr_flag_bitsILi16EEENSU_INS5_IJNSA_ILi8EEESG_EEENS5_IJSG_SC_EEEEEEEvNS4_8identityES12_S1C_vS1D_EENS_8epilogue10collective6detail29Sm90TmaWarpSpecializedAdapterINS1G_15DefaultEpilogueISJ_SK_SK_NS1F_6thread17LinearCombinationISJ_Li1EffLNS1K_9ScaleType4KindE0ELNS_15FloatRoundStyleE2ESJ_EENS1_15EpilogueDefaultEEEEEvvEEEEvNT_6ParamsE --------------------------
	.section	.nv.info._ZN7cutlass13device_kernelINS_4gemm6kernel13GemmUniversalIN4cute5tupleIJiiiiEEENS1_10collective13CollectiveMmaINS1_34MainloopSm90TmaGmmaWarpSpecializedILi9ENS5_IJNS4_1CILi2EEESB_NSA_ILi1EEEEEENS1_32KernelTmaWarpSpecializedPingpongEEENS5_IJNSA_ILi64EEENSA_ILi128EEESG_EEENS_10bfloat16_tENS5_IJlSC_lEEESJ_SK_NS4_8TiledMMAINS4_8MMA_AtomIJNS4_4SM904GMMA28MMA_64x128x16_F32BF16BF16_SSILNSO_5MajorE0ELSQ_0ELNSO_7ScaleInE1ELSR_1EEEEEENS4_6LayoutINS5_IJSC_SC_SC_EEENS5_IJNSA_ILi0EEESW_SW_EEEEENS5_IJNS4_10UnderscoreESZ_SZ_EEEEENS4_23SM90_TMA_LOAD_MULTICASTENS4_14ComposedLayoutINS4_7SwizzleILi3ELi4ELi3EEENS4_18smem_ptr_flag_bitsILi16EEENSU_INS5_IJNSA_ILi8EEESG_EEENS5_IJSG_SC_EEEEEEEvNS4_8identityES12_S1C_vS1D_EENS_8epilogue10collective6detail29Sm90TmaWarpSpecializedAdapterINS1G_15DefaultEpilogueISJ_SK_SK_NS1F_6thread17LinearCombinationISJ_Li1EffLNS1K_9ScaleType4KindE0ELNS_15FloatRoundStyleE2ESJ_EENS1_15EpilogueDefaultEEEEEvvEEEEvNT_6ParamsE,"",@"SHT_CUDA_INFO"
	.sectionflags	@""
	.align	4


	//----- nvinfo : EIATTR_CUDA_API_VERSION
	.align		4
        /*0000*/ 	.byte	0x04, 0x37
        /*0002*/ 	.short	(.L_21 - .L_20)
.L_20:
        /*0004*/ 	.word	0x00000082


	//----- nvinfo : EIATTR_KPARAM_INFO
	.align		4
.L_21:
        /*0008*/ 	.byte	0x04, 0x17
        /*000a*/ 	.short	(.L_23 - .L_22)
.L_22:
        /*000c*/ 	.word	0x00000000
        /*0010*/ 	.short	0x0000
        /*0012*/ 	.short	0x0070
        /*0014*/ 	.byte	0x00, 0xf0, 0x01, 0x10


	//----- nvinfo : EIATTR_SPARSE_MMA_MASK
	.align		4
.L_23:
        /*0018*/ 	.byte	0x03, 0x50
        /*001a*/ 	.short	0x0000


	//----- nvinfo : EIATTR_MAXREG_COUNT
	.align		4
        /*001c*/ 	.byte	0x03, 0x1b
        /*001e*/ 	.short	0x00a8


	//----- nvinfo : EIATTR_NUM_BARRIERS
	.align		4
        /*0020*/ 	.byte	0x02, 0x4c
        /*0022*/ 	.byte	0x01
	.zero		1


	//----- nvinfo : EIATTR_EXTERNS
	.align		4
        /*0024*/ 	.byte	0x04, 0x0f
        /*0026*/ 	.short	(.L_25 - .L_24)


	//   ....[0]....
	.align		4
.L_24:
        /*0028*/ 	.word	index@(__assertfail)


	//----- nvinfo : EIATTR_ANNOTATIONS
	.align		4
.L_25:
        /*002c*/ 	.byte	0x04, 0x55
        /*002e*/ 	.short	(.L_27 - .L_26)


	//   ....[0]....
.L_26:
        /*0030*/ 	.word	0x00000001
        /*0034*/ 	.byte	0x80, 0x0e, 0x00, 0x00, 0x01, 0x00, 0x00, 0x00, 0x30, 0x15, 0x00, 0x00, 0x01, 0x00, 0x00, 0x00
        /*0044*/ 	.byte	0x40, 0x64, 0x00, 0x00, 0x01, 0x00, 0x00, 0x00, 0x70, 0x71, 0x00, 0x00


	//----- nvinfo : EIATTR_MERCURY_ISA_VERSION
	.align		4
.L_27:
        /*0050*/ 	.byte	0x03, 0x5f
        /*0052*/ 	.short	0x0101


	//----- nvinfo : EIATTR_INT_WARP_WIDE_INSTR_OFFSETS
	.align		4
        /*0054*/ 	.byte	0x04, 0x31
        /*0056*/ 	.short	(.L_29 - .L_28)


	//   ....[0]....
.L_28:
        /*0058*/ 	.word	0x000005c0


	//   ....[1]....
        /*005c*/ 	.word	0x000005e0


	//   ....[2]....
        /*0060*/ 	.word	0x00000600


	//   ....[3]....
        /*0064*/ 	.word	0x000006c0


	//   ....[4]....
        /*0068*/ 	.word	0x000006e0


	//   ....[5]....
        /*006c*/ 	.word	0x00000740


	//   ....[6]....
        /*0070*/ 	.word	0x00000850


	//   ....[7]....
        /*0074*/ 	.word	0x00000880


	//   ....[8]....
        /*0078*/ 	.word	0x000021f0


	//----- nvinfo : EIATTR_COOP_GROUP_MASK_REGIDS
	.align		4
.L_29:
        /*007c*/ 	.byte	0x04, 0x29
        /*007e*/ 	.short	(.L_31 - .L_30)


	//   ....[0]....
.L_30:
        /*0080*/ 	.word	0xffffffff


	//   ....[1]....
        /*0084*/ 	.word	0xffffffff


	//   ....[2]....
        /*0088*/ 	.word	0xffffffff


	//   ....[3]....
        /*008c*/ 	.word	0xffffffff


	//   ....[4]....
        /*0090*/ 	.word	0xffffffff


	//   ....[5]....
        /*0094*/ 	.word	0xffffffff


	//   ....[6]....
        /*0098*/ 	.word	0xffffffff


	//----- nvinfo : EIATTR_COOP_GROUP_INSTR_OFFSETS
	.align		4
.L_31:
        /*009c*/ 	.byte	0x04, 0x28
        /*009e*/ 	.short	(.L_33 - .L_32)


	//   ....[0]....
.L_32:
        /*00a0*/ 	.word	0x00000070


	//   ....[1]....
        /*00a4*/ 	.word	0x00000080


	//   ....[2]....
        /*00a8*/ 	.word	0x00000140


	//   ....[3]....
        /*00ac*/ 	.word	0x000003a0


	//   ....[4]....
        /*00b0*/ 	.word	0x000003e0


	//   ....[5]....
        /*00b4*/ 	.word	0x00000460


	//   ....[6]....
        /*00b8*/ 	.word	0x00000a30


	//----- nvinfo : EIATTR_REG_RECONFIG
	.align		4
.L_33:
        /*00bc*/ 	.byte	0x01, 0x54
	.zero		2


	//----- nvinfo : EIATTR_SYSCALL_OFFSETS
	.align		4
        /*00c0*/ 	.byte	0x04, 0x46
        /*00c2*/ 	.short	(.L_35 - .L_34)


	//   ....[0]....
.L_34:
        /*00c4*/ 	.word	0x000019a0


	//----- nvinfo : EIATTR_MBARRIER_INSTR_OFFSETS
	.align		4
.L_35:
        /*00c8*/ 	.byte	0x04, 0x39
        /*00ca*/ 	.short	(.L_37 - .L_36)


	//   ....[0]....
.L_36:
        /*00cc*/ 	.word	0x00000260
        /*00d0*/ 	.word	0x000000ff
        /*00d4*/ 	.word	0x00000000
        /*00d8*/ 	.short	0x0100
        /*00da*/ 	.byte	0x08
	.zero		1


	//   ....[1]....
        /*00dc*/ 	.word	0x00000270
        /*00e0*/ 	.word	0x000000ff
        /*00e4*/ 	.word	0x00000048
        /*00e8*/ 	.short	0x0100
        /*00ea*/ 	.byte	0x08
	.zero		1


	//   ....[2]....
        /*00ec*/ 	.word	0x00000280
        /*00f0*/ 	.word	0x000000ff
        /*00f4*/ 	.word	0x00000008
        /*00f8*/ 	.short	0x0100
        /*00fa*/ 	.byte	0x08
	.zero		1


	//   ....[3]....
        /*00fc*/ 	.word	0x00000290
        /*0100*/ 	.word	0x000000ff
        /*0104*/ 	.word	0x00000050
        /*0108*/ 	.short	0x0100
        /*010a*/ 	.byte	0x08
	.zero		1


	//   ....[4]....
        /*010c*/ 	.word	0x000002a0
        /*0110*/ 	.word	0x000000ff
        /*0114*/ 	.word	0x00000010
        /*0118*/ 	.short	0x0100
        /*011a*/ 	.byte	0x08
	.zero		1


	//   ....[5]....
        /*011c*/ 	.word	0x000002b0
        /*0120*/ 	.word	0x000000ff
        /*0124*/ 	.word	0x00000058
        /*0128*/ 	.short	0x0100
        /*012a*/ 	.byte	0x08
	.zero		1


	//   ....[6]....
        /*012c*/ 	.word	0x000002c0
        /*0130*/ 	.word	0x000000ff
        /*0134*/ 	.word	0x00000018
        /*0138*/ 	.short	0x0100
        /*013a*/ 	.byte	0x08
	.zero		1


	//   ....[7]....
        /*013c*/ 	.word	0x000002d0
        /*0140*/ 	.word	0x000000ff
        /*0144*/ 	.word	0x00000060
        /*0148*/ 	.short	0x0100
        /*014a*/ 	.byte	0x08
	.zero		1


	//   ....[8]....
        /*014c*/ 	.word	0x000002e0
        /*0150*/ 	.word	0x000000ff
        /*0154*/ 	.word	0x00000020
        /*0158*/ 	.short	0x0100
        /*015a*/ 	.byte	0x08
	.zero		1


	//   ....[9]....
        /*015c*/ 	.word	0x000002f0
        /*0160*/ 	.word	0x000000ff
        /*0164*/ 	.word	0x00000068
        /*0168*/ 	.short	0x0100
        /*016a*/ 	.byte	0x08
	.zero		1


	//   ....[10]....
        /*016c*/ 	.word	0x00000300
        /*0170*/ 	.word	0x000000ff
        /*0174*/ 	.word	0x00000028
        /*0178*/ 	.short	0x0100
        /*017a*/ 	.byte	0x08
	.zero		1


	//   ....[11]....
        /*017c*/ 	.word	0x00000310
        /*0180*/ 	.word	0x000000ff
        /*0184*/ 	.word	0x00000070
        /*0188*/ 	.short	0x0100
        /*018a*/ 	.byte	0x08
	.zero		1


	//   ....[12]....
        /*018c*/ 	.word	0x00000320
        /*0190*/ 	.word	0x000000ff
        /*0194*/ 	.word	0x00000030
        /*0198*/ 	.short	0x0100
        /*019a*/ 	.byte	0x08
	.zero		1


	//   ....[13]....
        /*019c*/ 	.word	0x00000330
        /*01a0*/ 	.word	0x000000ff
        /*01a4*/ 	.word	0x00000078
        /*01a8*/ 	.short	0x0100
        /*01aa*/ 	.byte	0x08
	.zero		1


	//   ....[14]....
        /*01ac*/ 	.word	0x00000340
        /*01b0*/ 	.word	0x000000ff
        /*01b4*/ 	.word	0x00000038
        /*01b8*/ 	.short	0x0100
        /*01ba*/ 	.byte	0x08
	.zero		1


	//   ....[15]....
        /*01bc*/ 	.word	0x00000350
        /*01c0*/ 	.word	0x000000ff
        /*01c4*/ 	.word	0x00000080
        /*01c8*/ 	.short	0x0100
        /*01ca*/ 	.byte	0x08
	.zero		1


	//   ....[16]....
        /*01cc*/ 	.word	0x00000360
        /*01d0*/ 	.word	0x000000ff
        /*01d4*/ 	.word	0x00000040
        /*01d8*/ 	.short	0x0100
        /*01da*/ 	.byte	0x08
	.zero		1


	//   ....[17]....
        /*01dc*/ 	.word	0x00000370
        /*01e0*/ 	.word	0x000000ff
        /*01e4*/ 	.word	0x00000088
        /*01e8*/ 	.short	0x0100
        /*01ea*/ 	.byte	0x08
	.zero		1


	//   ....[18]....
        /*01ec*/ 	.word	0x000008d0
        /*01f0*/ 	.word	0x000000ff
        /*01f4*/ 	.word	0x000000c0
        /*01f8*/ 	.short	0x0100
        /*01fa*/ 	.byte	0x08
	.zero		1


	//   ....[19]....
        /*01fc*/ 	.word	0x00000960
        /*0200*/ 	.word	0x000000ff
        /*0204*/ 	.word	0x000000c8
        /*0208*/ 	.short	0x0100
        /*020a*/ 	.byte	0x08
	.zero		1


	//   ....[20]....
        /*020c*/ 	.word	0x000009b0
        /*0210*/ 	.word	0x000000ff
        /*0214*/ 	.word	0x000000a0
        /*0218*/ 	.short	0x0100
        /*021a*/ 	.byte	0x09
	.zero		1


	//   ....[21]....
        /*021c*/ 	.word	0x000009c0
        /*0220*/ 	.word	0x000000ff
        /*0224*/ 	.word	0x000000a8
        /*0228*/ 	.short	0x0100
        /*022a*/ 	.byte	0x09
	.zero		1


	//   ....[22]....
        /*022c*/ 	.word	0x000009d0
        /*0230*/ 	.word	0x000000ff
        /*0234*/ 	.word	0x000000b0
        /*0238*/ 	.short	0x0100
        /*023a*/ 	.byte	0x09
	.zero		1


	//   ....[23]....
        /*023c*/ 	.word	0x000009e0
        /*0240*/ 	.word	0x000000ff
        /*0244*/ 	.word	0x000000b8
        /*0248*/ 	.short	0x0100
        /*024a*/ 	.byte	0x09
	.zero		1


	//   ....[24]....
        /*024c*/ 	.word	0x00001860
        /*0250*/ 	.word	0x000000ff
        /*0254*/ 	.word	0xfffffff8
        /*0258*/ 	.short	0x010a
        /*025a*/ 	.byte	0x2b
	.zero		1


	//   ....[25]....
        /*025c*/ 	.word	0x00001a20
        /*0260*/ 	.word	0x00000003
        /*0264*/ 	.word	0x00000000
        /*0268*/ 	.short	0x010a
        /*026a*/ 	.byte	0x3f
	.zero		1


	//   ....[26]....
        /*026c*/ 	.word	0x00001a80
        /*0270*/ 	.word	0x00000003
        /*0274*/ 	.word	0x00000000
        /*0278*/ 	.short	0x010a
        /*027a*/ 	.byte	0x3f
	.zero		1


	//   ....[27]....
        /*027c*/ 	.word	0x00001de0
        /*0280*/ 	.word	0x000000ff
        /*0284*/ 	.word	0x00000000
        /*0288*/ 	.short	0x010a
        /*028a*/ 	.byte	0x04
	.zero		1


	//   ....[28]....
        /*028c*/ 	.word	0x00001e20
        /*0290*/ 	.word	0x000000ff
        /*0294*/ 	.word	0x00000000
        /*0298*/ 	.short	0x010a
        /*029a*/ 	.byte	0x04
	.zero		1


	//   ....[29]....
        /*029c*/ 	.word	0x00002080
        /*02a0*/ 	.word	0x00000005
        /*02a4*/ 	.word	0x00000000
        /*02a8*/ 	.short	0x0101
        /*02aa*/ 	.byte	0x3f
	.zero		1


	//   ....[30]....
        /*02ac*/ 	.word	0x00002190
        /*02b0*/ 	.word	0x00000003
        /*02b4*/ 	.word	0x00000000
        /*02b8*/ 	.short	0x0101
        /*02ba*/ 	.byte	0x2e
	.zero		1


	//   ....[31]....
        /*02bc*/ 	.word	0x00002290
        /*02c0*/ 	.word	0x00000003
        /*02c4*/ 	.word	0x00000000
        /*02c8*/ 	.short	0x0101
        /*02ca*/ 	.byte	0x3f
	.zero		1


	//   ....[32]....
        /*02cc*/ 	.word	0x00002310
        /*02d0*/ 	.word	0x000000ff
        /*02d4*/ 	.word	0x00000008
        /*02d8*/ 	.short	0x010a
        /*02da*/ 	.byte	0x2b
	.zero		1


	//   ....[33]....
        /*02dc*/ 	.word	0x00006480
        /*02e0*/ 	.word	0x00000000
        /*02e4*/ 	.word	0x00000000
        /*02e8*/ 	.short	0x0101
        /*02ea*/ 	.byte	0x2e
	.zero		1


	//   ....[34]....
        /*02ec*/ 	.word	0x00006e90
        /*02f0*/ 	.word	0x0000000b
        /*02f4*/ 	.word	0x00000048
        /*02f8*/ 	.short	0x010a
        /*02fa*/ 	.byte	0x3f
	.zero		1


	//   ....[35]....
        /*02fc*/ 	.word	0x000072a0
        /*0300*/ 	.word	0x00000006
        /*0304*/ 	.word	0x000000c8
        /*0308*/ 	.short	0x0101
        /*030a*/ 	.byte	0x3f
	.zero		1


	//   ....[36]....
        /*030c*/ 	.word	0x000079c0
        /*0310*/ 	.word	0x00000007
        /*0314*/ 	.word	0x00000000
        /*0318*/ 	.short	0x010a
        /*031a*/ 	.byte	0x3f
	.zero		1


	//   ....[37]....
        /*031c*/ 	.word	0x00007a40
        /*0320*/ 	.word	0x00000006
        /*0324*/ 	.word	0x00000000
        /*0328*/ 	.short	0x010a
        /*032a*/ 	.byte	0x3f
	.zero		1


	//   ....[38]....
        /*032c*/ 	.word	0x00007ad0
        /*0330*/ 	.word	0x00000007
        /*0334*/ 	.word	0x00000000
        /*0338*/ 	.short	0x010a
        /*033a*/ 	.byte	0x3f
	.zero		1


	//   ....[39]....
        /*033c*/ 	.word	0x00007b60
        /*0340*/ 	.word	0x00000006
        /*0344*/ 	.word	0x00000000
        /*0348*/ 	.short	0x010a
        /*034a*/ 	.byte	0x3f
	.zero		1


	//   ....[40]....
        /*034c*/ 	.word	0x00007bf0
        /*0350*/ 	.word	0x00000007
        /*0354*/ 	.word	0x00000000
        /*0358*/ 	.short	0x010a
        /*035a*/ 	.byte	0x3f
	.zero		1


	//   ....[41]....
        /*035c*/ 	.word	0x00007c80
        /*0360*/ 	.word	0x00000006
        /*0364*/ 	.word	0x00000000
        /*0368*/ 	.short	0x010a
        /*036a*/ 	.byte	0x3f
	.zero		1


	//   ....[42]....
        /*036c*/ 	.word	0x00007d10
        /*0370*/ 	.word	0x00000007
        /*0374*/ 	.word	0x00000000
        /*0378*/ 	.short	0x010a
        /*037a*/ 	.byte	0x3f
	.zero		1


	//   ....[43]....
        /*037c*/ 	.word	0x00007da0
        /*0380*/ 	.word	0x00000006
        /*0384*/ 	.word	0x00000000
        /*0388*/ 	.short	0x010a
        /*038a*/ 	.byte	0x3f
	.zero		1


	//   ....[44]....
        /*038c*/ 	.word	0x00007e30
        /*0390*/ 	.word	0x00000005
        /*0394*/ 	.word	0x00000000
        /*0398*/ 	.short	0x010a
        /*039a*/ 	.byte	0x3f
	.zero		1


	//   ....[45]....
        /*039c*/ 	.word	0x00007ea0
        /*03a0*/ 	.word	0x00000003
        /*03a4*/ 	.word	0xfffffff8
        /*03a8*/ 	.short	0x010a
        /*03aa*/ 	.byte	0x3f
	.zero		1


	//   ....[46]....
        /*03ac*/ 	.word	0x00007ef0
        /*03b0*/ 	.word	0x00000003
        /*03b4*/ 	.word	0x00000000
        /*03b8*/ 	.short	0x010a
        /*03ba*/ 	.byte	0x3f
	.zero		1


	//   ....[47]....
        /*03bc*/ 	.word	0x00007f50
        /*03c0*/ 	.word	0x00000005
        /*03c4*/ 	.word	0x00000000
        /*03c8*/ 	.short	0x010a
        /*03ca*/ 	.byte	0x3f
	.zero		1


	//   ....[48]....
        /*03cc*/ 	.word	0x00007fb0
        /*03d0*/ 	.word	0x00000003
        /*03d4*/ 	.word	0x00000008
        /*03d8*/ 	.short	0x010a
        /*03da*/ 	.byte	0x3f
	.zero		1


	//   ....[49]....
        /*03dc*/ 	.word	0x00008080
        /*03e0*/ 	.word	0x0000000b
        /*03e4*/ 	.word	0x00000048
        /*03e8*/ 	.short	0x010a
        /*03ea*/ 	.byte	0x3f
	.zero		1


	//   ....[50]....
        /*03ec*/ 	.word	0x00008150
        /*03f0*/ 	.word	0x00000007
        /*03f4*/ 	.word	0x00000000
        /*03f8*/ 	.short	0x010a
        /*03fa*/ 	.byte	0x3f
	.zero		1


	//   ....[51]....
        /*03fc*/ 	.word	0x000081a0
        /*0400*/ 	.word	0x00000006
        /*0404*/ 	.word	0x00000000
        /*0408*/ 	.short	0x010a
        /*040a*/ 	.byte	0x3f
	.zero		1


	//   ....[52]....
        /*040c*/ 	.word	0x000081f0
        /*0410*/ 	.word	0x00000007
        /*0414*/ 	.word	0x00000000
        /*0418*/ 	.short	0x010a
        /*041a*/ 	.byte	0x3f
	.zero		1


	//   ....[53]....
        /*041c*/ 	.word	0x00008240
        /*0420*/ 	.word	0x00000006
        /*0424*/ 	.word	0x00000000
        /*0428*/ 	.short	0x010a
        /*042a*/ 	.byte	0x3f
	.zero		1


	//   ....[54]....
        /*042c*/ 	.word	0x00008290
        /*0430*/ 	.word	0x00000007
        /*0434*/ 	.word	0x00000000
        /*0438*/ 	.short	0x010a
        /*043a*/ 	.byte	0x3f
	.zero		1


	//   ....[55]....
        /*043c*/ 	.word	0x000082e0
        /*0440*/ 	.word	0x00000006
        /*0444*/ 	.word	0x00000000
        /*0448*/ 	.short	0x010a
        /*044a*/ 	.byte	0x3f
	.zero		1


	//   ....[56]....
        /*044c*/ 	.word	0x00008330
        /*0450*/ 	.word	0x00000007
        /*0454*/ 	.word	0x00000000
        /*0458*/ 	.short	0x010a
        /*045a*/ 	.byte	0x3f
	.zero		1


	//   ....[57]....
        /*045c*/ 	.word	0x00008380
        /*0460*/ 	.word	0x00000006
        /*0464*/ 	.word	0x00000000
        /*0468*/ 	.short	0x010a
        /*046a*/ 	.byte	0x3f
	.zero		1


	//----- nvinfo : EIATTR_NUM_MBARRIERS
	.align		4
.L_37:
        /*046c*/ 	.byte	0x03, 0x38
        /*046e*/ 	.short	0x0018


	//----- nvinfo : EIATTR_EXIT_INSTR_OFFSETS
	.align		4
        /*0470*/ 	.byte	0x04, 0x1c
        /*0472*/ 	.short	(.L_39 - .L_38)


	//   ....[0]....
.L_38:
        /*0474*/ 	.word	0x000014c0


	//   ....[1]....
        /*0478*/ 	.word	0x00001520


	//   ....[2]....
        /*047c*/ 	.word	0x00006aa0


	//   ....[3]....
        /*0480*/ 	.word	0x00006ad0


	//   ....[4]....
        /*0484*/ 	.word	0x00007e80


	//----- nvinfo : EIATTR_MAX_THREADS
	.align		4
.L_39:
        /*0488*/ 	.byte	0x04, 0x05
        /*048a*/ 	.short	(.L_41 - .L_40)
.L_40:
        /*048c*/ 	.word	0x00000180
        /*0490*/ 	.word	0x00000001
        /*0494*/ 	.word	0x00000001


	//----- nvinfo : EIATTR_CRS_STACK_SIZE
	.align		4
.L_41:
        /*0498*/ 	.byte	0x04, 0x1e
        /*049a*/ 	.short	(.L_43 - .L_42)
.L_42:
        /*049c*/ 	.word	0x00000000


	//----- nvinfo : EIATTR_CBANK_PARAM_SIZE
	.align		4
.L_43:
        /*04a0*/ 	.byte	0x03, 0x19
        /*04a2*/ 	.short	0x0470


	//----- nvinfo : EIATTR_PARAM_CBANK
	.align		4
        /*04a4*/ 	.byte	0x04, 0x0a
        /*04a6*/ 	.short	(.L_45 - .L_44)
	.align		4
.L_44:
        /*04a8*/ 	.word	index@(.nv.constant0._ZN7cutlass13device_kernelINS_4gemm6kernel13GemmUniversalIN4cute5tupleIJiiiiEEENS1_10collective13CollectiveMmaINS1_34MainloopSm90TmaGmmaWarpSpecializedILi9ENS5_IJNS4_1CILi2EEESB_NSA_ILi1EEEEEENS1_32KernelTmaWarpSpecializedPingpongEEENS5_IJNSA_ILi64EEENSA_ILi128EEESG_EEENS_10bfloat16_tENS5_IJlSC_lEEESJ_SK_NS4_8TiledMMAINS4_8MMA_AtomIJNS4_4SM904GMMA28MMA_64x128x16_F32BF16BF16_SSILNSO_5MajorE0ELSQ_0ELNSO_7ScaleInE1ELSR_1EEEEEENS4_6LayoutINS5_IJSC_SC_SC_EEENS5_IJNSA_ILi0EEESW_SW_EEEEENS5_IJNS4_10UnderscoreESZ_SZ_EEEEENS4_23SM90_TMA_LOAD_MULTICASTENS4_14ComposedLayoutINS4_7SwizzleILi3ELi4ELi3EEENS4_18smem_ptr_flag_bitsILi16EEENSU_INS5_IJNSA_ILi8EEESG_EEENS5_IJSG_SC_EEEEEEEvNS4_8identityES12_S1C_vS1D_EENS_8epilogue10collective6detail29Sm90TmaWarpSpecializedAdapterINS1G_15DefaultEpilogueISJ_SK_SK_NS1F_6thread17LinearCombinationISJ_Li1EffLNS1K_9ScaleType4KindE0ELNS_15FloatRoundStyleE2ESJ_EENS1_15EpilogueDefaultEEEEEvvEEEEvNT_6ParamsE)
        /*04ac*/ 	.short	0x0210
        /*04ae*/ 	.short	0x0470


	//----- nvinfo : EIATTR_SW_WAR
	.align		4
.L_45:
        /*04b0*/ 	.byte	0x04, 0x36
        /*04b2*/ 	.short	(.L_47 - .L_46)
.L_46:
        /*04b4*/ 	.word	0x00000008
.L_47:


//--------------------- .nv.callgraph             --------------------------
	.section	.nv.callgraph,"",@"SHT_CUDA_CALLGRAPH"
	.align	4
	.sectionentsize	8
	.align		4
        /*0000*/ 	.word	0x00000000
	.align		4
        /*0004*/ 	.word	0xffffffff
	.align		4
        /*0008*/ 	.word	index@(_ZN7cutlass13device_kernelINS_4gemm6kernel13GemmUniversalIN4cute5tupleIJiiiiEEENS1_10collective13CollectiveMmaINS1_34MainloopSm90TmaGmmaWarpSpecializedILi9ENS5_IJNS4_1CILi2EEESB_NSA_ILi1EEEEEENS1_32KernelTmaWarpSpecializedPingpongEEENS5_IJNSA_ILi64EEENSA_ILi128EEESG_EEENS_10bfloat16_tENS5_IJlSC_lEEESJ_SK_NS4_8TiledMMAINS4_8MMA_AtomIJNS4_4SM904GMMA28MMA_64x128x16_F32BF16BF16_SSILNSO_5MajorE0ELSQ_0ELNSO_7ScaleInE1ELSR_1EEEEEENS4_6LayoutINS5_IJSC_SC_SC_EEENS5_IJNSA_ILi0EEESW_SW_EEEEENS5_IJNS4_10UnderscoreESZ_SZ_EEEEENS4_23SM90_TMA_LOAD_MULTICASTENS4_14ComposedLayoutINS4_7SwizzleILi3ELi4ELi3EEENS4_18smem_ptr_flag_bitsILi16EEENSU_INS5_IJNSA_ILi8EEESG_EEENS5_IJSG_SC_EEEEEEEvNS4_8identityES12_S1C_vS1D_EENS_8epilogue10collective6detail29Sm90TmaWarpSpecializedAdapterINS1G_15DefaultEpilogueISJ_SK_SK_NS1F_6thread17LinearCombinationISJ_Li1EffLNS1K_9ScaleType4KindE0ELNS_15FloatRoundStyleE2ESJ_EENS1_15EpilogueDefaultEEEEEvvEEEEvNT_6ParamsE)
	.align		4
        /*000c*/ 	.word	index@(__assertfail)
	.align		4
        /*0010*/ 	.word	0x00000000
	.align		4
        /*0014*/ 	.word	0xfffffffe
	.align		4
        /*0018*/ 	.word	0x00000000
	.align		4
        /*001c*/ 	.word	0xfffffffd
	.align		4
        /*0020*/ 	.word	0x00000000
	.align		4
        /*0024*/ 	.word	0xfffffffc


//--------------------- .nv.constant4             --------------------------
	.section	.nv.constant4,"a",@progbits
	.align	8
	.align		8
.nv.constant4:
        /*0000*/ 	.dword	__assertfail
	.align		8
        /*0008*/ 	.dword	__unnamed_1
	.align		8
        /*0010*/ 	.dword	_ZN39_INTERNAL_b8158aed_4_k_cu_07a1dc75_34094cuda3std3__45__cpo5beginE
	.align		8
        /*0018*/ 	.dword	_ZN39_INTERNAL_b8158aed_4_k_cu_07a1dc75_34094cuda3std3__45__cpo3endE
	.align		8
        /*0020*/ 	.dword	_ZN39_INTERNAL_b8158aed_4_k_cu_07a1dc75_34094cuda3std3__45__cpo6cbeginE
	.align		8
        /*0028*/ 	.dword	_ZN39_INTERNAL_b8158aed_4_k_cu_07a1dc75_34094cuda3std3__45__cpo4cendE
	.align		8
        /*0030*/ 	.dword	_ZN39_INTERNAL_b8158aed_4_k_cu_07a1dc75_34094cuda3std3__441_GLOBAL__N__b8158aed_4_k_cu_07a1dc75_34096ignoreE
	.align		8
        /*0038*/ 	.dword	_ZN39_INTERNAL_b8158aed_4_k_cu_07a1dc75_34094cuda3std3__419piecewise_constructE
	.align		8
        /*0040*/ 	.dword	_ZN39_INTERNAL_b8158aed_4_k_cu_07a1dc75_34094cuda3std3__48in_placeE
	.align		8
        /*0048*/ 	.dword	_ZN39_INTERNAL_b8158aed_4_k_cu_07a1dc75_34094cuda3std6ranges3__45__cpo4swapE
	.align		8
        /*0050*/ 	.dword	_ZN39_INTERNAL_b8158aed_4_k_cu_07a1dc75_34094cuda3std6ranges3__45__cpo9iter_moveE
	.align		8
        /*0058*/ 	.dword	_ZN39_INTERNAL_b8158aed_4_k_cu_07a1dc75_34094cute7productE
	.align		8
        /*0060*/ 	.dword	_ZN39_INTERNAL_b8158aed_4_k_cu_07a1dc75_34094cute1_E
	.align		8
        /*0068*/ 	.dword	$str$22
	.align		8
        /*0070*/ 	.dword	$str$23


//--------------------- .text._ZN7cutlass13device_kernelINS_4gemm6kernel13GemmUniversalIN4cute5tupleIJiiiiEEENS1_10collective13CollectiveMmaINS1_34MainloopSm90TmaGmmaWarpSpecializedILi9ENS5_IJNS4_1CILi2EEESB_NSA_ILi1EEEEEENS1_32KernelTmaWarpSpecializedPingpongEEENS5_IJNSA_ILi64EEENSA_ILi128EEESG_EEENS_10bfloat16_tENS5_IJlSC_lEEESJ_SK_NS4_8TiledMMAINS4_8MMA_AtomIJNS4_4SM904GMMA28MMA_64x128x16_F32BF16BF16_SSILNSO_5MajorE0ELSQ_0ELNSO_7ScaleInE1ELSR_1EEEEEENS4_6LayoutINS5_IJSC_SC_SC_EEENS5_IJNSA_ILi0EEESW_SW_EEEEENS5_IJNS4_10UnderscoreESZ_SZ_EEEEENS4_23SM90_TMA_LOAD_MULTICASTENS4_14ComposedLayoutINS4_7SwizzleILi3ELi4ELi3EEENS4_18smem_ptr_flag_bitsILi16EEENSU_INS5_IJNSA_ILi8EEESG_EEENS5_IJSG_SC_EEEEEEEvNS4_8identityES12_S1C_vS1D_EENS_8epilogue10collective6detail29Sm90TmaWarpSpecializedAdapterINS1G_15DefaultEpilogueISJ_SK_SK_NS1F_6thread17LinearCombinationISJ_Li1EffLNS1K_9ScaleType4KindE0ELNS_15FloatRoundStyleE2ESJ_EENS1_15EpilogueDefaultEEEEEvvEEEEvNT_6ParamsE --------------------------
	.section	.text._ZN7cutlass13device_kernelINS_4gemm6kernel13GemmUniversalIN4cute5tupleIJiiiiEEENS1_10collective13CollectiveMmaINS1_34MainloopSm90TmaGmmaWarpSpecializedILi9ENS5_IJNS4_1CILi2EEESB_NSA_ILi1EEEEEENS1_32KernelTmaWarpSpecializedPingpongEEENS5_IJNSA_ILi64EEENSA_ILi128EEESG_EEENS_10bfloat16_tENS5_IJlSC_lEEESJ_SK_NS4_8TiledMMAINS4_8MMA_AtomIJNS4_4SM904GMMA28MMA_64x128x16_F32BF16BF16_SSILNSO_5MajorE0ELSQ_0ELNSO_7ScaleInE1ELSR_1EEEEEENS4_6LayoutINS5_IJSC_SC_SC_EEENS5_IJNSA_ILi0EEESW_SW_EEEEENS5_IJNS4_10UnderscoreESZ_SZ_EEEEENS4_23SM90_TMA_LOAD_MULTICASTENS4_14ComposedLayoutINS4_7SwizzleILi3ELi4ELi3EEENS4_18smem_ptr_flag_bitsILi16EEENSU_INS5_IJNSA_ILi8EEESG_EEENS5_IJSG_SC_EEEEEEEvNS4_8identityES12_S1C_vS1D_EENS_8epilogue10collective6detail29Sm90TmaWarpSpecializedAdapterINS1G_15DefaultEpilogueISJ_SK_SK_NS1F_6thread17LinearCombinationISJ_Li1EffLNS1K_9ScaleType4KindE0ELNS_15FloatRoundStyleE2ESJ_EENS1_15EpilogueDefaultEEEEEvvEEEEvNT_6ParamsE,"ax",@progbits
	.align	128
.text._ZN7cutlass13device_kernelINS_4gemm6kernel13GemmUniversalIN4cute5tupleIJiiiiEEENS1_10collective13CollectiveMmaINS1_34MainloopSm90TmaGmmaWarpSpecializedILi9ENS5_IJNS4_1CILi2EEESB_NSA_ILi1EEEEEENS1_32KernelTmaWarpSpecializedPingpongEEENS5_IJNSA_ILi64EEENSA_ILi128EEESG_EEENS_10bfloat16_tENS5_IJlSC_lEEESJ_SK_NS4_8TiledMMAINS4_8MMA_AtomIJNS4_4SM904GMMA28MMA_64x128x16_F32BF16BF16_SSILNSO_5MajorE0ELSQ_0ELNSO_7ScaleInE1ELSR_1EEEEEENS4_6LayoutINS5_IJSC_SC_SC_EEENS5_IJNSA_ILi0EEESW_SW_EEEEENS5_IJNS4_10UnderscoreESZ_SZ_EEEEENS4_23SM90_TMA_LOAD_MULTICASTENS4_14ComposedLayoutINS4_7SwizzleILi3ELi4ELi3EEENS4_18smem_ptr_flag_bitsILi16EEENSU_INS5_IJNSA_ILi8EEESG_EEENS5_IJSG_SC_EEEEEEEvNS4_8identityES12_S1C_vS1D_EENS_8epilogue10collective6detail29Sm90TmaWarpSpecializedAdapterINS1G_15DefaultEpilogueISJ_SK_SK_NS1F_6thread17LinearCombinationISJ_Li1EffLNS1K_9ScaleType4KindE0ELNS_15FloatRoundStyleE2ESJ_EENS1_15EpilogueDefaultEEEEEvvEEEEvNT_6ParamsE:
        .type           _ZN7cutlass13device_kernelINS_4gemm6kernel13GemmUniversalIN4cute5tupleIJiiiiEEENS1_10collective13CollectiveMmaINS1_34MainloopSm90TmaGmmaWarpSpecializedILi9ENS5_IJNS4_1CILi2EEESB_NSA_ILi1EEEEEENS1_32KernelTmaWarpSpecializedPingpongEEENS5_IJNSA_ILi64EEENSA_ILi128EEESG_EEENS_10bfloat16_tENS5_IJlSC_lEEESJ_SK_NS4_8TiledMMAINS4_8MMA_AtomIJNS4_4SM904GMMA28MMA_64x128x16_F32BF16BF16_SSILNSO_5MajorE0ELSQ_0ELNSO_7ScaleInE1ELSR_1EEEEEENS4_6LayoutINS5_IJSC_SC_SC_EEENS5_IJNSA_ILi0EEESW_SW_EEEEENS5_IJNS4_10UnderscoreESZ_SZ_EEEEENS4_23SM90_TMA_LOAD_MULTICASTENS4_14ComposedLayoutINS4_7SwizzleILi3ELi4ELi3EEENS4_18smem_ptr_flag_bitsILi16EEENSU_INS5_IJNSA_ILi8EEESG_EEENS5_IJSG_SC_EEEEEEEvNS4_8identityES12_S1C_vS1D_EENS_8epilogue10collective6detail29Sm90TmaWarpSpecializedAdapterINS1G_15DefaultEpilogueISJ_SK_SK_NS1F_6thread17LinearCombinationISJ_Li1EffLNS1K_9ScaleType4KindE0ELNS_15FloatRoundStyleE2ESJ_EENS1_15EpilogueDefaultEEEEEvvEEEEvNT_6ParamsE,@function
        .size           _ZN7cutlass13device_kernelINS_4gemm6kernel13GemmUniversalIN4cute5tupleIJiiiiEEENS1_10collective13CollectiveMmaINS1_34MainloopSm90TmaGmmaWarpSpecializedILi9ENS5_IJNS4_1CILi2EEESB_NSA_ILi1EEEEEENS1_32KernelTmaWarpSpecializedPingpongEEENS5_IJNSA_ILi64EEENSA_ILi128EEESG_EEENS_10bfloat16_tENS5_IJlSC_lEEESJ_SK_NS4_8TiledMMAINS4_8MMA_AtomIJNS4_4SM904GMMA28MMA_64x128x16_F32BF16BF16_SSILNSO_5MajorE0ELSQ_0ELNSO_7ScaleInE1ELSR_1EEEEEENS4_6LayoutINS5_IJSC_SC_SC_EEENS5_IJNSA_ILi0EEESW_SW_EEEEENS5_IJNS4_10UnderscoreESZ_SZ_EEEEENS4_23SM90_TMA_LOAD_MULTICASTENS4_14ComposedLayoutINS4_7SwizzleILi3ELi4ELi3EEENS4_18smem_ptr_flag_bitsILi16EEENSU_INS5_IJNSA_ILi8EEESG_EEENS5_IJSG_SC_EEEEEEEvNS4_8identityES12_S1C_vS1D_EENS_8epilogue10collective6detail29Sm90TmaWarpSpecializedAdapterINS1G_15DefaultEpilogueISJ_SK_SK_NS1F_6thread17LinearCombinationISJ_Li1EffLNS1K_9ScaleType4KindE0ELNS_15FloatRoundStyleE2ESJ_EENS1_15EpilogueDefaultEEEEEvvEEEEvNT_6ParamsE,(.L_x_212 - _ZN7cutlass13device_kernelINS_4gemm6kernel13GemmUniversalIN4cute5tupleIJiiiiEEENS1_10collective13CollectiveMmaINS1_34MainloopSm90TmaGmmaWarpSpecializedILi9ENS5_IJNS4_1CILi2EEESB_NSA_ILi1EEEEEENS1_32KernelTmaWarpSpecializedPingpongEEENS5_IJNSA_ILi64EEENSA_ILi128EEESG_EEENS_10bfloat16_tENS5_IJlSC_lEEESJ_SK_NS4_8TiledMMAINS4_8MMA_AtomIJNS4_4SM904GMMA28MMA_64x128x16_F32BF16BF16_SSILNSO_5MajorE0ELSQ_0ELNSO_7ScaleInE1ELSR_1EEEEEENS4_6LayoutINS5_IJSC_SC_SC_EEENS5_IJNSA_ILi0EEESW_SW_EEEEENS5_IJNS4_10UnderscoreESZ_SZ_EEEEENS4_23SM90_TMA_LOAD_MULTICASTENS4_14ComposedLayoutINS4_7SwizzleILi3ELi4ELi3EEENS4_18smem_ptr_flag_bitsILi16EEENSU_INS5_IJNSA_ILi8EEESG_EEENS5_IJSG_SC_EEEEEEEvNS4_8identityES12_S1C_vS1D_EENS_8epilogue10collective6detail29Sm90TmaWarpSpecializedAdapterINS1G_15DefaultEpilogueISJ_SK_SK_NS1F_6thread17LinearCombinationISJ_Li1EffLNS1K_9ScaleType4KindE0ELNS_15FloatRoundStyleE2ESJ_EENS1_15EpilogueDefaultEEEEEvvEEEEvNT_6ParamsE)
        .other          _ZN7cutlass13device_kernelINS_4gemm6kernel13GemmUniversalIN4cute5tupleIJiiiiEEENS1_10collective13CollectiveMmaINS1_34MainloopSm90TmaGmmaWarpSpecializedILi9ENS5_IJNS4_1CILi2EEESB_NSA_ILi1EEEEEENS1_32KernelTmaWarpSpecializedPingpongEEENS5_IJNSA_ILi64EEENSA_ILi128EEESG_EEENS_10bfloat16_tENS5_IJlSC_lEEESJ_SK_NS4_8TiledMMAINS4_8MMA_AtomIJNS4_4SM904GMMA28MMA_64x128x16_F32BF16BF16_SSILNSO_5MajorE0ELSQ_0ELNSO_7ScaleInE1ELSR_1EEEEEENS4_6LayoutINS5_IJSC_SC_SC_EEENS5_IJNSA_ILi0EEESW_SW_EEEEENS5_IJNS4_10UnderscoreESZ_SZ_EEEEENS4_23SM90_TMA_LOAD_MULTICASTENS4_14ComposedLayoutINS4_7SwizzleILi3ELi4ELi3EEENS4_18smem_ptr_flag_bitsILi16EEENSU_INS5_IJNSA_ILi8EEESG_EEENS5_IJSG_SC_EEEEEEEvNS4_8identityES12_S1C_vS1D_EENS_8epilogue10collective6detail29Sm90TmaWarpSpecializedAdapterINS1G_15DefaultEpilogueISJ_SK_SK_NS1F_6thread17LinearCombinationISJ_Li1EffLNS1K_9ScaleType4KindE0ELNS_15FloatRoundStyleE2ESJ_EENS1_15EpilogueDefaultEEEEEvvEEEEvNT_6ParamsE,@"STO_CUDA_ENTRY STV_DEFAULT"
_ZN7cutlass13device_kernelINS_4gemm6kernel13GemmUniversalIN4cute5tupleIJiiiiEEENS1_10collective13CollectiveMmaINS1_34MainloopSm90TmaGmmaWarpSpecializedILi9ENS5_IJNS4_1CILi2EEESB_NSA_ILi1EEEEEENS1_32KernelTmaWarpSpecializedPingpongEEENS5_IJNSA_ILi64EEENSA_ILi128EEESG_EEENS_10bfloat16_tENS5_IJlSC_lEEESJ_SK_NS4_8TiledMMAINS4_8MMA_AtomIJNS4_4SM904GMMA28MMA_64x128x16_F32BF16BF16_SSILNSO_5MajorE0ELSQ_0ELNSO_7ScaleInE1ELSR_1EEEEEENS4_6LayoutINS5_IJSC_SC_SC_EEENS5_IJNSA_ILi0EEESW_SW_EEEEENS5_IJNS4_10UnderscoreESZ_SZ_EEEEENS4_23SM90_TMA_LOAD_MULTICASTENS4_14ComposedLayoutINS4_7SwizzleILi3ELi4ELi3EEENS4_18smem_ptr_flag_bitsILi16EEENSU_INS5_IJNSA_ILi8EEESG_EEENS5_IJSG_SC_EEEEEEEvNS4_8identityES12_S1C_vS1D_EENS_8epilogue10collective6detail29Sm90TmaWarpSpecializedAdapterINS1G_15DefaultEpilogueISJ_SK_SK_NS1F_6thread17LinearCombinationISJ_Li1EffLNS1K_9ScaleType4KindE0ELNS_15FloatRoundStyleE2ESJ_EENS1_15EpilogueDefaultEEEEEvvEEEEvNT_6ParamsE:
[----:B------:R-:W0:Y:S02]  /*0000*/  LDC R1, c[0x0][0x28] ;  /* 0x00000a00ff017b82 */ /* 0x000e240000000800 */
[----:B0-----:R-:W-:Y:S01]  /*0010*/  VIADD R1, R1, 0xfffffff8 ;  /* 0xfffffff801017836 */ /* 0x001fe20000000000 */
[----:B------:R-:W0:Y:S01]  /*0020*/  S2R R4, SR_TID.X ;  /* 0x0000000000047919 */ /* 0x000e220000002100 */
[----:B------:R-:W-:Y:S01]  /*0030*/  ELECT P0, URZ, PT ;  /* 0x00000000003f782f */ /* 0x000fe20003800000 */
[----:B------:R-:W-:Y:S01]  /*0040*/  BSSY B0, `(.L_x_0) ;  /* 0x000000f000007945 */ /* 0x000fe20003800000 */
[--C-:B0-----:R-:W-:Y:S02]  /*0050*/  SHF.R.U32.HI R0, RZ, 0x5, R4.reuse ;  /* 0x00000005ff007819 */ /* 0x101fe40000011604 */
[----:B------:R-:W-:-:S03]  /*0060*/  SHF.R.U32.HI R7, RZ, 0x7, R4 ;  /* 0x00000007ff077819 */ /* 0x000fc60000011604 */
[----:B------:R-:W0:Y:S04]  /*0070*/  SHFL.IDX PT, R2, R0, RZ, 0x1f ;  /* 0x00001fff00027589 */ /* 0x000e2800000e0000 */
[----:B------:R1:W2:Y:S01]  /*0080*/  SHFL.IDX PT, R10, R7, RZ, 0x1f ;  /* 0x00001fff070a7589 */ /* 0x0002a200000e0000 */
[----:B0-----:R-:W-:-:S13]  /*0090*/  ISETP.NE.OR P0, PT, R2, RZ, !P0 ;  /* 0x000000ff0200720c */ /* 0x001fda0004705670 */
[----:B-12---:R-:W-:Y:S05]  /*00a0*/  @P0 BRA `(.L_x_1) ;  /* 0x0000000000200947 */ /* 0x006fea0003800000 */
[----:B------:R-:W-:Y:S02]  /*00b0*/  ULDC.64 UR4, c[0x0][0x198] ;  /* 0x0000660000047ab9 */ /* 0x000fe40000000a00 */
[----:B------:R-:W-:Y:S02]  /*00c0*/  UIADD3 UR6, UP0, UR4, 0xf0, URZ ;  /* 0x000000f004067890 */ /* 0x000fe4000ff1e03f */
[----:B------:R-:W-:Y:S02]  /*00d0*/  UIADD3 UR4, UP1, UR4, 0x1f0, URZ ;  /* 0x000001f004047890 */ /* 0x000fe4000ff3e03f */
[----:B------:R-:W-:Y:S02]  /*00e0*/  UIADD3.X UR7, URZ, UR5, URZ, UP0, !UPT ;  /* 0x000000053f077290 */ /* 0x000fe400087fe43f */
[----:B------:R-:W-:-:S07]  /*00f0*/  UIADD3.X UR5, URZ, UR5, URZ, UP1, !UPT ;  /* 0x000000053f057290 */ /* 0x000fce0008ffe43f */
[----:B------:R0:W-:Y:S02]  /*0100*/  UTMACCTL.PF [UR6] ;  /* 0x00000000060079b9 */ /* 0x0001e40008040000 */
[----:B------:R0:W-:Y:S02]  /*0110*/  UTMACCTL.PF [UR4] ;  /* 0x00000000040079b9 */ /* 0x0001e40008040000 */
[----:B0-----:R-:W-:Y:S01]  /*0120*/  NOP ;  /* 0x0000000000007918 */ /* 0x001fe20000000000 */
.L_x_1:
[----:B------:R-:W-:Y:S05]  /*0130*/  BSYNC B0 ;  /* 0x0000000000007941 */ /* 0x000fea0003800000 */
.L_x_0:
[----:B------:R-:W0:Y:S02]  /*0140*/  SHFL.IDX PT, R9, R0, RZ, 0x1f ;  /* 0x00001fff00097589 */ /* 0x000e2400000e0000 */
[----:B0-----:R-:W-:-:S13]  /*0150*/  ISETP.NE.AND P0, PT, R9, RZ, PT ;  /* 0x000000ff0900720c */ /* 0x001fda0003f05270 */
[----:B------:R-:W-:Y:S05]  /*0160*/  @P0 BRA `(.L_x_2) ;  /* 0x00000000008c0947 */ /* 0x000fea0003800000 */
[----:B------:R-:W-:Y:S01]  /*0170*/  ELECT P0, URZ, PT ;  /* 0x00000000003f782f */ /* 0x000fe20003800000 */
[----:B------:R-:W-:-:S12]  /*0180*/  BSSY B0, `(.L_x_2) ;  /* 0x0000021000007945 */ /* 0x000fd80003800000 */
[----:B------:R-:W-:Y:S05]  /*0190*/  @!P0 BRA `(.L_x_3) ;  /* 0x00000000007c8947 */ /* 0x000fea0003800000 */
[----:B------:R-:W0:Y:S01]  /*01a0*/  S2UR UR8, SR_CgaCtaId ;  /* 0x00000000000879c3 */ /* 0x000e220000008800 */
[----:B------:R-:W-:Y:S01]  /*01b0*/  UMOV UR4, 0x400 ;  /* 0x0000040000047882 */ /* 0x000fe20000000000 */
[----:B------:R-:W-:Y:S01]  /*01c0*/  UMOV UR5, 0x1 ;  /* 0x0000000100057882 */ /* 0x000fe20000000000 */
[----:B------:R-:W-:Y:S02]  /*01d0*/  UMOV UR6, 0x3 ;  /* 0x0000000300067882 */ /* 0x000fe40000000000 */
[----:B------:R-:W-:-:S04]  /*01e0*/  UIADD3 UR6, -UR6, 0x100000, URZ ;  /* 0x0010000006067890 */ /* 0x000fc8000fffe13f */
[----:B------:R-:W-:Y:S02]  /*01f0*/  USHF.L.U32 UR7, UR6, 0xb, URZ ;  /* 0x0000000b06077899 */ /* 0x000fe4000800063f */
[----:B------:R-:W-:Y:S02]  /*0200*/  USHF.L.U32 UR6, UR6, 0x1, URZ ;  /* 0x0000000106067899 */ /* 0x000fe4000800063f */
[----:B0-----:R-:W-:Y:S02]  /*0210*/  ULEA UR8, UR8, UR4, 0x18 ;  /* 0x0000000408087291 */ /* 0x001fe4000f8ec03f */
[----:B------:R-:W-:-:S04]  /*0220*/  UIADD3 UR4, -UR5, 0x100000, URZ ;  /* 0x0010000005047890 */ /* 0x000fc8000fffe13f */
[----:B------:R-:W-:Y:S02]  /*0230*/  USHF.L.U32 UR5, UR4, 0xb, URZ ;  /* 0x0000000b04057899 */ /* 0x000fe4000800063f */
[----:B------:R-:W-:Y:S01]  /*0240*/  USHF.L.U32 UR4, UR4, 0x1, URZ ;  /* 0x0000000104047899 */ /* 0x000fe2000800063f */
[----:B------:R-:W0:Y:S11]  /*0250*/  FENCE.VIEW.ASYNC.S ;  /* 0x00000000000073c6 */ /* 0x000e360000000000 */
[----:B0-----:R0:W1:Y:S01]  /*0260*/  SYNCS.EXCH.64 URZ, [UR8], UR4 ;  /* 0x00000004083f75b2 */ /* 0x0010620008000100 */
[----:B------:R0:W2:Y:S01]  /*0270*/  SYNCS.EXCH.64 URZ, [UR8+0x48], UR6 ;  /* 0x00004806083f75b2 */ /* 0x0000a20008000100 */
[----:B------:R0:W3:Y:S01]  /*0280*/  SYNCS.EXCH.64 URZ, [UR8+0x8], UR4 ;  /* 0x00000804083f75b2 */ /* 0x0000e20008000100 */
[----:B------:R0:W4:Y:S01]  /*0290*/  SYNCS.EXCH.64 URZ, [UR8+0x50], UR6 ;  /* 0x00005006083f75b2 */ /* 0x0001220008000100 */
[----:B------:R0:W0:Y:S01]  /*02a0*/  SYNCS.EXCH.64 URZ, [UR8+0x10], UR4 ;  /* 0x00001004083f75b2 */ /* 0x0000220008000100 */
        /* <DEDUP_REMOVED lines=13> */
[----:B------:R-:W-:Y:S01]  /*0380*/  NOP ;  /* 0x0000000000007918 */ /* 0x000fe20000000000 */
.L_x_3:
[----:B0-----:R-:W-:Y:S05]  /*0390*/  BSYNC B0 ;  /* 0x0000000000007941 */ /* 0x001fea0003800000 */
.L_x_2:
[----:B------:R-:W0:Y:S01]  /*03a0*/  SHFL.IDX PT, R12, R0, RZ, 0x1f ;  /* 0x00001fff000c7589 */ /* 0x000e2200000e0000 */
[----:B------:R-:W5:Y:S01]  /*03b0*/  S2UR UR12, SR_CTAID.X ;  /* 0x00000000000c79c3 */ /* 0x000f620000002500 */
[----:B------:R-:W-:Y:S02]  /*03c0*/  SHF.R.S32.HI R3, RZ, 0x1f, R4 ;  /* 0x0000001fff037819 */ /* 0x000fe40000011404 */
[----:B------:R-:W-:Y:S01]  /*03d0*/  ELECT P0, URZ, PT ;  /* 0x00000000003f782f */ /* 0x000fe20003800000 */
[----:B------:R-:W1:Y:S01]  /*03e0*/  SHFL.IDX PT, R11, R0, RZ, 0x1f ;  /* 0x00001fff000b7589 */ /* 0x000e6200000e0000 */
[----:B------:R-:W-:Y:S01]  /*03f0*/  ULDC UR4, c[0x0][0x150] ;  /* 0x0000540000047ab9 */ /* 0x000fe20000000800 */
[----:B------:R-:W-:Y:S02]  /*0400*/  LEA.HI R3, R3, R4, RZ, 0x7 ;  /* 0x0000000403037211 */ /* 0x000fe400078f38ff */
[----:B------:R-:W-:Y:S01]  /*0410*/  ELECT P1, URZ, PT ;  /* 0x00000000003f782f */ /* 0x000fe20003820000 */
[----:B------:R-:W2:Y:S01]  /*0420*/  S2R R6, SR_CTAID.Y ;  /* 0x0000000000067919 */ /* 0x000ea20000002600 */
[----:B------:R-:W3:Y:S01]  /*0430*/  LDC R14, c[0x0][0x144] ;  /* 0x00005100ff0e7b82 */ /* 0x000ee20000000800 */
[----:B------:R-:W-:Y:S01]  /*0440*/  LOP3.LUT R3, R3, 0xffffff80, RZ, 0xc0, !PT ;  /* 0xffffff8003037812 */ /* 0x000fe200078ec0ff */
[----:B------:R-:W-:Y:S01]  /*0450*/  UMOV UR11, 0x80 ;  /* 0x00000080000b7882 */ /* 0x000fe20000000000 */
[----:B------:R-:W4:Y:S01]  /*0460*/  SHFL.IDX PT, R16, R7, RZ, 0x1f ;  /* 0x00001fff07107589 */ /* 0x000f2200000e0000 */
[----:B------:R-:W-:Y:S01]  /*0470*/  NOP ;  /* 0x0000000000007918 */ /* 0x000fe20000000000 */
[----:B------:R-:W-:Y:S01]  /*0480*/  NOP ;  /* 0x0000000000007918 */ /* 0x000fe20000000000 */
[----:B------:R-:W-:Y:S01]  /*0490*/  IMAD.IADD R5, R4, 0x1, -R3 ;  /* 0x0000000104057824 */ /* 0x000fe200078e0a03 */
[C---:B------:R-:W-:Y:S01]  /*04a0*/  ISETP.NE.AND P4, PT, R10.reuse, RZ, PT ;  /* 0x000000ff0a00720c */ /* 0x040fe20003f85270 */
[----:B------:R-:W4:Y:S01]  /*04b0*/  LDC R15, c[0x0][0x140] ;  /* 0x00005000ff0f7b82 */ /* 0x000f220000000800 */
[----:B------:R-:W-:-:S02]  /*04c0*/  VIADD R36, R10, 0xffffffff ;  /* 0xffffffff0a247836 */ /* 0x000fc40000000000 */
[----:B------:R-:W-:Y:S01]  /*04d0*/  SHF.R.S32.HI R8, RZ, 0x1f, R5 ;  /* 0x0000001fff087819 */ /* 0x000fe20000011405 */
[----:B------:R-:W-:Y:S02]  /*04e0*/  IMAD.MOV.U32 R89, RZ, RZ, 0x1 ;  /* 0x00000001ff597424 */ /* 0x000fe400078e00ff */
[----:B------:R-:W-:Y:S02]  /*04f0*/  ISETP.GE.U32.AND P6, PT, R36, 0x2, PT ;  /* 0x000000022400780c */ /* 0x000fe40003fc6070 */
[----:B0-----:R-:W-:Y:S01]  /*0500*/  ISETP.NE.OR P0, PT, R12, RZ, !P0 ;  /* 0x000000ff0c00720c */ /* 0x001fe20004705670 */
[----:B------:R-:W0:Y:S01]  /*0510*/  LDC R25, c[0x0][0x148] ;  /* 0x00005200ff197b82 */ /* 0x000e220000000800 */
[----:B-----5:R-:W-:Y:S02]  /*0520*/  I2FP.F32.U32 R12, UR12 ;  /* 0x0000000c000c7c45 */ /* 0x020fe40008201000 */
[----:B------:R-:W-:Y:S02]  /*0530*/  LEA.HI R3, R8, R5, RZ, 0x3 ;  /* 0x0000000508037211 */ /* 0x000fe400078f18ff */
[----:B-1----:R-:W-:Y:S01]  /*0540*/  ISETP.NE.OR P1, PT, R11, RZ, !P1 ;  /* 0x000000ff0b00720c */ /* 0x002fe20004f25670 */
[----:B------:R-:W-:Y:S01]  /*0550*/  FMUL R13, R12, UR4 ;  /* 0x000000040c0d7c20 */ /* 0x000fe20008400000 */
[--C-:B------:R-:W-:Y:S01]  /*0560*/  SHF.R.S32.HI R0, RZ, 0x3, R3.reuse ;  /* 0x00000003ff007819 */ /* 0x100fe20000011403 */
[----:B------:R-:W-:Y:S01]  /*0570*/  ULDC UR4, c[0x0][0x154] ;  /* 0x0000550000047ab9 */ /* 0x000fe20000000800 */
[----:B------:R-:W-:-:S02]  /*0580*/  SHF.R.S32.HI R3, RZ, 0x1f, R3 ;  /* 0x0000001fff037819 */ /* 0x000fc40000011403 */
[----:B------:R-:W-:Y:S01]  /*0590*/  SHF.R.S32.HI R12, RZ, 0x1f, R9 ;  /* 0x0000001fff0c7819 */ /* 0x000fe20000011409 */
[----:B------:R-:W1:Y:S01]  /*05a0*/  F2I.U32.TRUNC.NTZ R13, R13 ;  /* 0x0000000d000d7305 */ /* 0x000e62000020f000 */
[----:B------:R-:W-:Y:S01]  /*05b0*/  LEA.HI R11, R3, R0, RZ, 0x2 ;  /* 0x00000000030b7211 */ /* 0x000fe200078f10ff */
[----:B------:R-:W-:Y:S01]  /*05c0*/  VOTEU.ALL UP1, P0 ;  /* 0x00000000003f7886 */ /* 0x000fe20000020000 */
[----:B------:R-:W-:Y:S01]  /*05d0*/  LEA.HI R12, R12, R9, RZ, 0x2 ;  /* 0x000000090c0c7211 */ /* 0x000fe200078f10ff */
[----:B------:R-:W-:Y:S01]  /*05e0*/  VOTEU.ALL UP0, P0 ;  /* 0x00000000003f7886 */ /* 0x000fe20000000000 */
[----:B------:R-:W-:Y:S01]  /*05f0*/  SHF.R.S32.HI R3, RZ, 0x1f, R2 ;  /* 0x0000001fff037819 */ /* 0x000fe20000011402 */
[----:B------:R-:W-:Y:S01]  /*0600*/  VOTEU.ALL UP2, P1 ;  /* 0x00000000003f7886 */ /* 0x000fe20000840000 */
[----:B------:R-:W-:Y:S01]  /*0610*/  LOP3.LUT R11, R11, 0xfffffffc, RZ, 0xc0, !PT ;  /* 0xfffffffc0b0b7812 */ /* 0x000fe200078ec0ff */
[----:B------:R-:W5:Y:S01]  /*0620*/  @!UP1 S2UR UR7, SR_CgaCtaId ;  /* 0x00000000000799c3 */ /* 0x000f620000008800 */
[----:B------:R-:W-:Y:S01]  /*0630*/  LOP3.LUT R12, R12, 0x3ffffffc, RZ, 0xc0, !PT ;  /* 0x3ffffffc0c0c7812 */ /* 0x000fe200078ec0ff */
[----:B------:R-:W-:Y:S01]  /*0640*/  @!UP1 UMOV UR6, 0x400 ;  /* 0x0000040000069882 */ /* 0x000fe20000000000 */
[----:B------:R-:W-:Y:S01]  /*0650*/  LEA.HI R3, R3, R2, RZ, 0x2 ;  /* 0x0000000203037211 */ /* 0x000fe200078f10ff */
[----:B------:R-:W-:Y:S01]  /*0660*/  IMAD.IADD R11, R0, 0x1, -R11 ;  /* 0x00000001000b7824 */ /* 0x000fe200078e0a0b */
[----:B------:R-:W-:Y:S01]  /*0670*/  @!UP2 UMOV UR9, 0x400 ;  /* 0x000004000009a882 */ /* 0x000fe20000000000 */
[----:B------:R-:W-:Y:S01]  /*0680*/  IMAD.IADD R12, R9, 0x1, -R12 ;  /* 0x00000001090c7824 */ /* 0x000fe200078e0a0c */
[----:B------:R-:W-:Y:S01]  /*0690*/  LOP3.LUT R3, R3, 0xfffffffc, RZ, 0xc0, !PT ;  /* 0xfffffffc03037812 */ /* 0x000fe200078ec0ff */
[----:B------:R-:W0:Y:S01]  /*06a0*/  @!UP2 S2UR UR10, SR_CgaCtaId ;  /* 0x00000000000aa9c3 */ /* 0x000e220000008800 */
[----:B-1----:R-:W-:Y:S01]  /*06b0*/  IMAD.MOV R13, RZ, RZ, -R13 ;  /* 0x000000ffff0d7224 */ /* 0x002fe200078e0a0d */
[----:B------:R-:W-:Y:S01]  /*06c0*/  VOTEU.ALL UP3, P1 ;  /* 0x00000000003f7886 */ /* 0x000fe20000860000 */
[----:B------:R-:W-:Y:S01]  /*06d0*/  IMAD R11, R12, 0x4, R11 ;  /* 0x000000040c0b7824 */ /* 0x000fe200078e020b */
[----:B------:R-:W-:Y:S01]  /*06e0*/  VOTEU.ALL UP4, P1 ;  /* 0x00000000003f7886 */ /* 0x000fe20000880000 */
[----:B------:R-:W-:Y:S01]  /*06f0*/  IMAD.IADD R9, R2, 0x1, -R3 ;  /* 0x0000000102097824 */ /* 0x000fe200078e0a03 */
[----:B--2---:R-:W-:Y:S01]  /*0700*/  I2FP.F32.U32 R2, R6 ;  /* 0x0000000600027245 */ /* 0x004fe20000201000 */
[----:B---3--:R-:W-:Y:S01]  /*0710*/  IMAD R21, R14, R13, UR12 ;  /* 0x0000000c0e157e24 */ /* 0x008fe2000f8e020d */
[C---:B------:R-:W-:Y:S01]  /*0720*/  LEA.HI R0, R11.reuse, R11, RZ, 0x1 ;  /* 0x0000000b0b007211 */ /* 0x040fe200078f08ff */
[C---:B------:R-:W-:Y:S01]  /*0730*/  IMAD.SHL.U32 R88, R11.reuse, 0x4, RZ ;  /* 0x000000040b587824 */ /* 0x040fe200078e00ff */
[----:B------:R-:W-:Y:S01]  /*0740*/  VOTEU.ALL UP5, P1 ;  /* 0x00000000003f7886 */ /* 0x000fe200008a0000 */
[----:B------:R-:W-:Y:S01]  /*0750*/  FMUL R2, R2, UR4 ;  /* 0x0000000402027c20 */ /* 0x000fe20008400000 */
[----:B------:R-:W-:Y:S01]  /*0760*/  LOP3.LUT R0, R0, 0xfffffffe, RZ, 0xc0, !PT ;  /* 0xfffffffe00007812 */ /* 0x000fe200078ec0ff */
[----:B------:R-:W-:Y:S01]  /*0770*/  UMOV UR4, 0x20 ;  /* 0x0000002000047882 */ /* 0x000fe20000000000 */
[----:B------:R-:W-:Y:S01]  /*0780*/  LOP3.LUT R88, R11, 0xc, R88, 0x78, !PT ;  /* 0x0000000c0b587812 */ /* 0x000fe200078e7858 */
[----:B------:R-:W-:-:S04]  /*0790*/  @!UP1 UIADD3 UR4, -UR4, 0x100000, URZ ;  /* 0x0010000004049890 */ /* 0x000fc8000fffe13f */
[----:B------:R-:W-:Y:S02]  /*07a0*/  @!UP1 USHF.L.U32 UR5, UR4, 0xb, URZ ;  /* 0x0000000b04059899 */ /* 0x000fe4000800063f */
[----:B------:R-:W-:Y:S01]  /*07b0*/  @!UP1 USHF.L.U32 UR4, UR4, 0x1, URZ ;  /* 0x0000000104049899 */ /* 0x000fe2000800063f */
[----:B----4-:R-:W-:Y:S01]  /*07c0*/  ISETP.EQ.U32.AND P2, PT, R15, 0x1, PT ;  /* 0x000000010f00780c */ /* 0x010fe20003f42070 */
[----:B------:R-:W-:Y:S01]  /*07d0*/  IMAD.IADD R0, R11, 0x1, -R0 ;  /* 0x000000010b007824 */ /* 0x000fe200078e0a00 */
[----:B------:R-:W1:Y:S01]  /*07e0*/  F2I.U32.TRUNC.NTZ R2, R2 ;  /* 0x0000000200027305 */ /* 0x000e62000020f000 */
[----:B-----5:R-:W-:Y:S01]  /*07f0*/  @!UP1 ULEA UR8, UR7, UR6, 0x18 ;  /* 0x0000000607089291 */ /* 0x020fe2000f8ec03f */
[----:B------:R-:W-:Y:S01]  /*0800*/  R2UR UR43, R16 ;  /* 0x00000000102b72ca */ /* 0x000fe200000e0000 */
[----:B------:R-:W-:-:S04]  /*0810*/  @!UP2 UIADD3 UR6, -UR11, 0x100000, URZ ;  /* 0x001000000b06a890 */ /* 0x000fc8000fffe13f */
[----:B------:R-:W-:Y:S02]  /*0820*/  @!UP2 USHF.L.U32 UR7, UR6, 0xb, URZ ;  /* 0x0000000b0607a899 */ /* 0x000fe4000800063f */
[----:B------:R-:W-:Y:S01]  /*0830*/  @!UP2 USHF.L.U32 UR6, UR6, 0x1, URZ ;  /* 0x000000010606a899 */ /* 0x000fe2000800063f */
[----:B------:R-:W-:Y:S01]  /*0840*/  ISETP.NE.AND P3, PT, R0, R21, PT ;  /* 0x000000150000720c */ /* 0x000fe20003f65270 */
[----:B------:R-:W-:Y:S01]  /*0850*/  VOTEU.ALL UP1, P0 ;  /* 0x00000000003f7886 */ /* 0x000fe20000020000 */
[----:B0-----:R-:W-:Y:S01]  /*0860*/  @!UP2 ULEA UR9, UR10, UR9, 0x18 ;  /* 0x000000090a09a291 */ /* 0x001fe2000f8ec03f */
[----:B------:R-:W-:Y:S01]  /*0870*/  LOP3.LUT P0, RZ, R5, 0x7, RZ, 0xc0, !PT ;  /* 0x0000000705ff7812 */ /* 0x000fe2000780c0ff */
[----:B------:R-:W-:Y:S01]  /*0880*/  VOTEU.ALL UP2, P1 ;  /* 0x00000000003f7886 */ /* 0x000fe20000840000 */
[----:B------:R-:W-:Y:S02]  /*0890*/  ISETP.NE.AND P1, PT, R9, 0x3, PT ;  /* 0x000000030900780c */ /* 0x000fe40003f25270 */
[----:B------:R-:W-:-:S02]  /*08a0*/  ISETP.LT.U32.AND P0, PT, R88, 0x4, !P0 ;  /* 0x000000045800780c */ /* 0x000fc40004701070 */
[----:B------:R-:W-:Y:S01]  /*08b0*/  ISETP.EQ.OR P1, PT, R9, RZ, !P1 ;  /* 0x000000ff0900720c */ /* 0x000fe20004f22670 */
[----:B------:R-:W0:Y:S02]  /*08c0*/  FENCE.VIEW.ASYNC.S ;  /* 0x00000000000073c6 */ /* 0x000e240000000000 */
[----:B0-----:R0:W2:Y:S01]  /*08d0*/  @!UP0 SYNCS.EXCH.64 URZ, [UR8+0xc0], UR4 ;  /* 0x0000c004083f85b2 */ /* 0x0010a20008000100 */
[----:B-1----:R-:W-:Y:S01]  /*08e0*/  IMAD.MOV R20, RZ, RZ, -R2 ;  /* 0x000000ffff147224 */ /* 0x002fe200078e0a02 */
[----:B------:R-:W-:-:S03]  /*08f0*/  @P3 LEA.HI R0, R88, R88, RZ, 0x1 ;  /* 0x0000005858003211 */ /* 0x000fc600078f08ff */
[----:B------:R-:W-:Y:S01]  /*0900*/  IMAD R3, R25, R20, R6 ;  /* 0x0000001419037224 */ /* 0x000fe200078e0206 */
[----:B------:R-:W-:Y:S02]  /*0910*/  ISETP.EQ.AND P1, PT, R10, RZ, P1 ;  /* 0x000000ff0a00720c */ /* 0x000fe40000f22270 */
[----:B------:R-:W-:Y:S02]  /*0920*/  @P3 SHF.R.S32.HI R0, RZ, 0x1, R0 ;  /* 0x00000001ff003819 */ /* 0x000fe40000011400 */
[----:B------:R-:W-:Y:S02]  /*0930*/  SEL R23, RZ, 0x1, !P1 ;  /* 0x00000001ff177807 */ /* 0x000fe40004800000 */
[----:B------:R-:W-:Y:S02]  /*0940*/  @P3 ISETP.NE.AND P5, PT, R0, R3, PT ;  /* 0x000000030000320c */ /* 0x000fe40003fa5270 */
[----:B------:R-:W-:Y:S01]  /*0950*/  SEL R0, RZ, 0x1, !P0 ;  /* 0x00000001ff007807 */ /* 0x000fe20004000000 */
[----:B------:R0:W1:Y:S01]  /*0960*/  @!UP1 SYNCS.EXCH.64 URZ, [UR8+0xc8], UR4 ;  /* 0x0000c804083f95b2 */ /* 0x0000620008000100 */
[----:B------:R-:W-:Y:S01]  /*0970*/  NOP ;  /* 0x0000000000007918 */ /* 0x000fe20000000000 */
[----:B------:R-:W-:-:S02]  /*0980*/  @P3 SEL R89, RZ, 0x1, P5 ;  /* 0x00000001ff593807 */ /* 0x000fc40002800000 */
[----:B------:R-:W-:Y:S02]  /*0990*/  SEL R23, R23, 0x2, P6 ;  /* 0x0000000217177807 */ /* 0x000fe40003000000 */
[----:B------:R-:W-:Y:S01]  /*09a0*/  LOP3.LUT R89, R89, R0, RZ, 0xc0, !PT ;  /* 0x0000000059597212 */ /* 0x000fe200078ec0ff */
[----:B------:R0:W3:Y:S01]  /*09b0*/  @!UP2 SYNCS.EXCH.64 URZ, [UR9+0xa0], UR6 ;  /* 0x0000a006093fa5b2 */ /* 0x0000e20008000100 */
[----:B------:R0:W4:Y:S01]  /*09c0*/  @!UP3 SYNCS.EXCH.64 URZ, [UR9+0xa8], UR6 ;  /* 0x0000a806093fb5b2 */ /* 0x0001220008000100 */
[----:B------:R0:W0:Y:S01]  /*09d0*/  @!UP4 SYNCS.EXCH.64 URZ, [UR9+0xb0], UR6 ;  /* 0x0000b006093fc5b2 */ /* 0x0000220008000100 */
[----:B------:R0:W0:Y:S01]  /*09e0*/  @!UP5 SYNCS.EXCH.64 URZ, [UR9+0xb8], UR6 ;  /* 0x0000b806093fd5b2 */ /* 0x0000220008000100 */
[----:B------:R-:W-:Y:S01]  /*09f0*/  NOP ;  /* 0x0000000000007918 */ /* 0x000fe20000000000 */
[----:B--2---:R-:W-:Y:S05]  /*0a00*/  @!P2 BRA `(.L_x_4) ;  /* 0x000000000008a947 */ /* 0x004fea0003800000 */
[----:B01-34-:R-:W-:Y:S01]  /*0a10*/  UCGABAR_ARV ;  /* 0x00000000000079c7 */ /* 0x01bfe20008000000 */
[----:B------:R-:W-:Y:S05]  /*0a20*/  BRA `(.L_x_5) ;  /* 0x0000000000047947 */ /* 0x000fea0003800000 */
.L_x_4:
[----:B01-34-:R-:W-:Y:S01]  /*0a30*/  NOP ;  /* 0x0000000000007918 */ /* 0x01bfe20000000000 */
.L_x_5:
[----:B------:R-:W-:Y:S01]  /*0a40*/  ULDC.64 UR4, c[0x0][0x598] ;  /* 0x0001660000047ab9 */ /* 0x000fe20000000a00 */
[----:B------:R-:W-:Y:S01]  /*0a50*/  ULDC.64 UR36, c[0x0][0x208] ;  /* 0x0000820000247ab9 */ /* 0x000fe20000000a00 */
[----:B------:R-:W-:-:S04]  /*0a60*/  ISETP.NE.U32.AND P0, PT, RZ, UR4, PT ;  /* 0x00000004ff007c0c */ /* 0x000fc8000bf05070 */
[----:B------:R-:W-:-:S13]  /*0a70*/  ISETP.NE.AND.EX P0, PT, RZ, UR5, PT, P0 ;  /* 0x00000005ff007c0c */ /* 0x000fda000bf05300 */
[----:B------:R-:W-:Y:S05]  /*0a80*/  @!P0 BRA `(.L_x_6) ;  /* 0x00000000001c8947 */ /* 0x000fea0003800000 */
[----:B------:R-:W0:Y:S02]  /*0a90*/  LDC.64 R2, c[0x0][0x598] ;  /* 0x00016600ff027b82 */ /* 0x000e240000000a00 */
[----:B0-----:R-:W2:Y:S02]  /*0aa0*/  LDG.E.64 R2, desc[UR36][R2.64] ;  /* 0x0000002402027981 */ /* 0x001ea4000c1e1b00 */
[----:B--2---:R-:W-:-:S04]  /*0ab0*/  ISETP.NE.U32.AND P0, PT, R2, RZ, PT ;  /* 0x000000ff0200720c */ /* 0x004fc80003f05070 */
[----:B------:R-:W-:-:S13]  /*0ac0*/  ISETP.NE.AND.EX P0, PT, R3, RZ, PT, P0 ;  /* 0x000000ff0300720c */ /* 0x000fda0003f05300 */
[----:B------:R-:W-:Y:S05]  /*0ad0*/  @!P0 BRA `(.L_x_6) ;  /* 0x0000000000088947 */ /* 0x000fea0003800000 */
[----:B------:R0:W5:Y:S01]  /*0ae0*/  LD.E R90, desc[UR36][R2.64] ;  /* 0x00000024025a7980 */ /* 0x000162000c101900 */
[----:B------:R-:W-:Y:S05]  /*0af0*/  BRA `(.L_x_7) ;  /* 0x0000000000247947 */ /* 0x000fea0003800000 */
.L_x_6:
[----:B------:R-:W-:Y:S02]  /*0b00*/  ULDC.64 UR4, c[0x0][0x588] ;  /* 0x0001620000047ab9 */ /* 0x000fe40000000a00 */
[----:B------:R-:W-:-:S04]  /*0b10*/  ISETP.NE.U32.AND P0, PT, RZ, UR4, PT ;  /* 0x00000004ff007c0c */ /* 0x000fc8000bf05070 */
[----:B------:R-:W-:-:S13]  /*0b20*/  ISETP.NE.AND.EX P0, PT, RZ, UR5, PT, P0 ;  /* 0x00000005ff007c0c */ /* 0x000fda000bf05300 */
[----:B------:R-:W-:Y:S05]  /*0b30*/  @!P0 BRA `(.L_x_8) ;  /* 0x00000000000c8947 */ /* 0x000fea0003800000 */
[----:B------:R-:W0:Y:S02]  /*0b40*/  LDC.64 R90, c[0x0][0x588] ;  /* 0x00016200ff5a7b82 */ /* 0x000e240000000a00 */
[----:B0-----:R1:W5:Y:S01]  /*0b50*/  LDG.E R90, desc[UR36][R90.64] ;  /* 0x000000245a5a7981 */ /* 0x001362000c1e1900 */
[----:B------:R-:W-:Y:S05]  /*0b60*/  BRA `(.L_x_7) ;  /* 0x0000000000087947 */ /* 0x000fea0003800000 */
.L_x_8:
[----:B------:R-:W-:Y:S02]  /*0b70*/  ULDC UR4, c[0x0][0x580] ;  /* 0x0001600000047ab9 */ /* 0x000fe40000000800 */
[----:B------:R-:W-:-:S07]  /*0b80*/  IMAD.U32 R90, RZ, RZ, UR4 ;  /* 0x00000004ff5a7e24 */ /* 0x000fce000f8e00ff */
.L_x_7:
[----:B------:R-:W-:Y:S02]  /*0b90*/  ULDC.64 UR4, c[0x0][0x5a0] ;  /* 0x0001680000047ab9 */ /* 0x000fe40000000a00 */
[----:B------:R-:W-:-:S04]  /*0ba0*/  ISETP.NE.U32.AND P0, PT, RZ, UR4, PT ;  /* 0x00000004ff007c0c */ /* 0x000fc8000bf05070 */
[----:B------:R-:W-:-:S13]  /*0bb0*/  ISETP.NE.AND.EX P0, PT, RZ, UR5, PT, P0 ;  /* 0x00000005ff007c0c */ /* 0x000fda000bf05300 */
[----:B------:R-:W-:Y:S05]  /*0bc0*/  @!P0 BRA `(.L_x_9) ;  /* 0x00000000001c8947 */ /* 0x000fea0003800000 */
[----:B0-----:R-:W0:Y:S02]  /*0bd0*/  LDC.64 R2, c[0x0][0x5a0] ;  /* 0x00016800ff027b82 */ /* 0x001e240000000a00 */
[----:B0-----:R-:W2:Y:S02]  /*0be0*/  LDG.E.64 R2, desc[UR36][R2.64] ;  /* 0x0000002402027981 */ /* 0x001ea4000c1e1b00 */
[----:B--2---:R-:W-:-:S04]  /*0bf0*/  ISETP.NE.U32.AND P0, PT, R2, RZ, PT ;  /* 0x000000ff0200720c */ /* 0x004fc80003f05070 */
[----:B------:R-:W-:-:S13]  /*0c00*/  ISETP.NE.AND.EX P0, PT, R3, RZ, PT, P0 ;  /* 0x000000ff0300720c */ /* 0x000fda0003f05300 */
[----:B------:R-:W-:Y:S05]  /*0c10*/  @!P0 BRA `(.L_x_9) ;  /* 0x0000000000088947 */ /* 0x000fea0003800000 */
[----:B-1----:R0:W5:Y:S01]  /*0c20*/  LD.E R91, desc[UR36][R2.64] ;  /* 0x00000024025b7980 */ /* 0x002162000c101900 */
[----:B------:R-:W-:Y:S05]  /*0c30*/  BRA `(.L_x_10) ;  /* 0x0000000000247947 */ /* 0x000fea0003800000 */
.L_x_9:
[----:B------:R-:W-:Y:S02]  /*0c40*/  ULDC.64 UR4, c[0x0][0x590] ;  /* 0x0001640000047ab9 */ /* 0x000fe40000000a00 */
[----:B------:R-:W-:-:S04]  /*0c50*/  ISETP.NE.U32.AND P0, PT, RZ, UR4, PT ;  /* 0x00000004ff007c0c */ /* 0x000fc8000bf05070 */
[----:B------:R-:W-:-:S13]  /*0c60*/  ISETP.NE.AND.EX P0, PT, RZ, UR5, PT, P0 ;  /* 0x00000005ff007c0c */ /* 0x000fda000bf05300 */
[----:B------:R-:W-:Y:S05]  /*0c70*/  @!P0 BRA `(.L_x_11) ;  /* 0x00000000000c8947 */ /* 0x000fea0003800000 */
[----:B0-----:R-:W1:Y:S02]  /*0c80*/  LDC.64 R2, c[0x0][0x590] ;  /* 0x00016400ff027b82 */ /* 0x001e640000000a00 */
[----:B-1----:R1:W5:Y:S01]  /*0c90*/  LDG.E R91, desc[UR36][R2.64] ;  /* 0x00000024025b7981 */ /* 0x002362000c1e1900 */
[----:B------:R-:W-:Y:S05]  /*0ca0*/  BRA `(.L_x_10) ;  /* 0x0000000000087947 */ /* 0x000fea0003800000 */
.L_x_11:
[----:B------:R-:W-:Y:S02]  /*0cb0*/  ULDC UR4, c[0x0][0x584] ;  /* 0x0001610000047ab9 */ /* 0x000fe40000000800 */
[----:B-1----:R-:W-:-:S07]  /*0cc0*/  IMAD.U32 R91, RZ, RZ, UR4 ;  /* 0x00000004ff5b7e24 */ /* 0x002fce000f8e00ff */
.L_x_10:
[----:B01----:R-:W0:Y:S01]  /*0cd0*/  LDC R2, c[0x0][0x65c] ;  /* 0x00019700ff027b82 */ /* 0x003e220000000800 */
[----:B------:R-:W-:Y:S01]  /*0ce0*/  ULDC UR6, c[0x0][0x28c] ;  /* 0x0000a30000067ab9 */ /* 0x000fe20000000800 */
[----:B------:R-:W-:Y:S01]  /*0cf0*/  ISETP.NE.AND P0, PT, R10, 0x2, PT ;  /* 0x000000020a00780c */ /* 0x000fe20003f05270 */
[----:B------:R-:W-:Y:S01]  /*0d00*/  UIADD3 UR6, UR6, 0x3f, URZ ;  /* 0x0000003f06067890 */ /* 0x000fe2000fffe03f */
[----:B------:R-:W-:Y:S01]  /*0d10*/  IMAD.U32 R10, RZ, RZ, UR12 ;  /* 0x0000000cff0a7e24 */ /* 0x000fe2000f8e00ff */
[----:B------:R-:W-:Y:S01]  /*0d20*/  UMOV UR38, URZ ;  /* 0x0000003f00267c82 */ /* 0x000fe20008000000 */
[----:B------:R-:W-:Y:S01]  /*0d30*/  UMOV UR39, URZ ;  /* 0x0000003f00277c82 */ /* 0x000fe20008000000 */
[----:B------:R-:W-:Y:S01]  /*0d40*/  USHF.R.S32.HI UR7, URZ, 0x1f, UR6 ;  /* 0x0000001f3f077899 */ /* 0x000fe20008011406 */
[----:B------:R-:W-:-:S03]  /*0d50*/  ULDC.64 UR8, c[0x0][0x650] ;  /* 0x0001940000087ab9 */ /* 0x000fc60000000a00 */
[----:B------:R-:W-:-:S04]  /*0d60*/  ULEA.HI UR7, UR7, UR6, URZ, 0x6 ;  /* 0x0000000607077291 */ /* 0x000fc8000f8f303f */
[----:B------:R-:W-:Y:S01]  /*0d70*/  USHF.R.S32.HI UR40, URZ, 0x6, UR7 ;  /* 0x000000063f287899 */ /* 0x000fe20008011407 */
[----:B0-----:R-:W-:-:S13]  /*0d80*/  ISETP.NE.AND P1, PT, R2, 0x1, PT ;  /* 0x000000010200780c */ /* 0x001fda0003f25270 */
[----:B------:R-:W0:Y:S01]  /*0d90*/  @P1 LDC R17, c[0x0][0x10] ;  /* 0x00000400ff111b82 */ /* 0x000e220000000800 */
[----:B------:R-:W-:Y:S02]  /*0da0*/  @P1 IMAD.MOV.U32 R7, RZ, RZ, RZ ;  /* 0x000000ffff071224 */ /* 0x000fe400078e00ff */
[----:B------:R-:W-:-:S05]  /*0db0*/  @P1 IMAD.MOV.U32 R11, RZ, RZ, RZ ;  /* 0x000000ffff0b1224 */ /* 0x000fca00078e00ff */
[----:B------:R-:W1:Y:S01]  /*0dc0*/  @!P1 LDC R3, c[0x0][0xc] ;  /* 0x00000300ff039b82 */ /* 0x000e620000000800 */
[----:B------:R-:W-:Y:S01]  /*0dd0*/  ULDC UR4, c[0x0][0xc] ;  /* 0x0000030000047ab9 */ /* 0x000fe20000000800 */
[----:B------:R-:W-:Y:S02]  /*0de0*/  ULDC UR5, c[0x0][0x10] ;  /* 0x0000040000057ab9 */ /* 0x000fe40000000800 */
[----:B------:R-:W-:-:S04]  /*0df0*/  UIMAD.WIDE.U32 UR4, UR4, UR5, URZ ;  /* 0x00000005040472a5 */ /* 0x000fc8000f8e003f */
[----:B------:R-:W2:Y:S01]  /*0e00*/  LDC R0, c[0x0][0x14] ;  /* 0x00000500ff007b82 */ /* 0x000ea20000000800 */
[----:B0-----:R-:W-:-:S04]  /*0e10*/  @P1 IMAD.WIDE.U32 R16, R17, UR12, R6 ;  /* 0x0000000c11101c25 */ /* 0x001fc8000f8e0006 */
[----:B------:R-:W-:Y:S02]  /*0e20*/  @P1 IMAD.IADD R17, R17, 0x1, R11 ;  /* 0x0000000111111824 */ /* 0x000fe400078e020b */
[----:B------:R-:W-:Y:S02]  /*0e30*/  IMAD.MOV.U32 R11, RZ, RZ, RZ ;  /* 0x000000ffff0b7224 */ /* 0x000fe400078e00ff */
[----:B-1----:R-:W-:-:S04]  /*0e40*/  @!P1 IMAD.WIDE.U32 R10, R6, R3, R10 ;  /* 0x00000003060a9225 */ /* 0x002fc800078e000a */
[----:B------:R-:W-:Y:S02]  /*0e50*/  @!P1 IMAD.MOV.U32 R16, RZ, RZ, R10 ;  /* 0x000000ffff109224 */ /* 0x000fe400078e000a */
[----:B--2---:R-:W-:-:S04]  /*0e60*/  IMAD.WIDE.U32 R12, R0, UR4, RZ ;  /* 0x00000004000c7c25 */ /* 0x004fc8000f8e00ff */
[----:B------:R-:W-:Y:S01]  /*0e70*/  IMAD R3, R0, UR5, RZ ;  /* 0x0000000500037c24 */ /* 0x000fe2000f8e02ff */
[----:B------:R0:W-:Y:S01]  /*0e80*/  STL.64 [R1], R12 ;  /* 0x0000000c01007387 */ /* 0x0001e20000100a00 */
[----:B------:R-:W-:Y:S02]  /*0e90*/  @!P1 IMAD.MOV.U32 R17, RZ, RZ, R11 ;  /* 0x000000ffff119224 */ /* 0x000fe400078e000b */
[----:B------:R-:W-:Y:S01]  /*0ea0*/  IMAD.IADD R0, R13, 0x1, R3 ;  /* 0x000000010d007824 */ /* 0x000fe200078e0203 */
[----:B------:R-:W-:Y:S06]  /*0eb0*/  @P0 BRA `(.L_x_12) ;  /* 0x0000000000200947 */ /* 0x000fec0003800000 */
[----:B------:R-:W-:Y:S01]  /*0ec0*/  UISETP.GE.U32.AND UP0, UPT, UR40, 0x9, UPT ;  /* 0x000000092800788c */ /* 0x000fe2000bf06070 */
[----:B------:R-:W-:Y:S01]  /*0ed0*/  IADD3 R16, P0, R16, R12, RZ ;  /* 0x0000000c10107210 */ /* 0x000fe20007f1e0ff */
[----:B------:R-:W-:Y:S01]  /*0ee0*/  UIMAD.WIDE.U32 UR4, UR40, 0x38e38e39, URZ ;  /* 0x38e38e39280478a5 */ /* 0x000fe2000f8e003f */
[----:B------:R-:W-:-:S03]  /*0ef0*/  UMOV UR39, URZ ;  /* 0x0000003f00277c82 */ /* 0x000fc60008000000 */
[----:B------:R-:W-:Y:S01]  /*0f00*/  USHF.R.U32.HI UR4, URZ, 0x1, UR5 ;  /* 0x000000013f047899 */ /* 0x000fe20008011605 */
[----:B------:R-:W-:-:S03]  /*0f10*/  IMAD.X R17, R0, 0x1, R17, P0 ;  /* 0x0000000100117824 */ /* 0x000fc600000e0611 */
[----:B------:R-:W-:Y:S02]  /*0f20*/  UIMAD UR38, UR4, -0x9, UR40 ;  /* 0xfffffff7042678a4 */ /* 0x000fe4000f8e0228 */
[----:B------:R-:W-:-:S12]  /*0f30*/  @UP0 ULOP3.LUT UR39, UR4, 0x1, URZ, 0xc0, !UPT ;  /* 0x0000000104270892 */ /* 0x000fd8000f8ec03f */
.L_x_12:
[----:B------:R-:W-:Y:S01]  /*0f40*/  ISETP.GE.U32.AND P0, PT, R16, UR8, PT ;  /* 0x0000000810007c0c */ /* 0x000fe2000bf06070 */
[----:B------:R-:W-:Y:S01]  /*0f50*/  IMAD.MOV.U32 R22, RZ, RZ, -0x1 ;  /* 0xffffffffff167424 */ /* 0x000fe200078e00ff */
[----:B------:R-:W-:Y:S01]  /*0f60*/  PRMT R3, RZ, 0x7610, R3 ;  /* 0x00007610ff037816 */ /* 0x000fe20000000003 */
[----:B------:R-:W-:Y:S01]  /*0f70*/  IMAD.MOV.U32 R18, RZ, RZ, -0x1 ;  /* 0xffffffffff127424 */ /* 0x000fe200078e00ff */
[----:B------:R-:W-:Y:S01]  /*0f80*/  ISETP.GE.U32.AND.EX P0, PT, R17, UR9, PT, P0 ;  /* 0x0000000911007c0c */ /* 0x000fe2000bf06100 */
[----:B------:R-:W-:-:S12]  /*0f90*/  IMAD.MOV.U32 R19, RZ, RZ, -0x1 ;  /* 0xffffffffff137424 */ /* 0x000fd800078e00ff */
[----:B------:R-:W-:Y:S05]  /*0fa0*/  @P0 BRA `(.L_x_13) ;  /* 0x0000000400280947 */ /* 0x000fea0003800000 */
[----:B------:R-:W1:Y:S01]  /*0fb0*/  LDC.64 R26, c[0x0][0x628] ;  /* 0x00018a00ff1a7b82 */ /* 0x000e620000000a00 */
[----:B------:R-:W-:Y:S02]  /*0fc0*/  IMAD.MOV.U32 R10, RZ, RZ, R16 ;  /* 0x000000ffff0a7224 */ /* 0x000fe400078e0010 */
[----:B------:R-:W-:-:S05]  /*0fd0*/  IMAD.MOV.U32 R11, RZ, RZ, R17 ;  /* 0x000000ffff0b7224 */ /* 0x000fca00078e0011 */
[----:B------:R-:W2:Y:S08]  /*0fe0*/  LDC R18, c[0x0][0x630] ;  /* 0x00018c00ff127b82 */ /* 0x000eb00000000800 */
[----:B------:R-:W3:Y:S01]  /*0ff0*/  LDC.64 R28, c[0x0][0x620] ;  /* 0x00018800ff1c7b82 */ /* 0x000ee20000000a00 */
[----:B-1----:R-:W-:-:S04]  /*1000*/  ISETP.NE.U32.AND P0, PT, R26, RZ, PT ;  /* 0x000000ff1a00720c */ /* 0x002fc80003f05070 */
[----:B------:R-:W-:-:S13]  /*1010*/  ISETP.NE.AND.EX P0, PT, R27, RZ, PT, P0 ;  /* 0x000000ff1b00720c */ /* 0x000fda0003f05300 */
[----:B--23--:R-:W-:Y:S05]  /*1020*/  @!P0 BRA `(.L_x_14) ;  /* 0x0000000000288947 */ /* 0x00cfea0003800000 */
[----:B------:R-:W1:Y:S02]  /*1030*/  LDC R3, c[0x0][0x634] ;  /* 0x00018d00ff037b82 */ /* 0x000e640000000800 */
[----:B-1----:R-:W-:-:S05]  /*1040*/  IADD3 R3, P0, R16, R3, RZ ;  /* 0x0000000310037210 */ /* 0x002fca0007f1e0ff */
[----:B------:R-:W-:-:S04]  /*1050*/  IMAD.X R19, RZ, RZ, R17, P0 ;  /* 0x000000ffff137224 */ /* 0x000fc800000e0611 */
[----:B------:R-:W-:-:S04]  /*1060*/  IMAD.WIDE.U32 R10, R19, R26, RZ ;  /* 0x0000001a130a7225 */ /* 0x000fc800078e00ff */
[----:B0-----:R-:W-:-:S04]  /*1070*/  IMAD.WIDE.U32 R12, P0, R3, R27, R10 ;  /* 0x0000001b030c7225 */ /* 0x001fc8000780000a */
[----:B------:R-:W-:-:S04]  /*1080*/  IMAD.WIDE.U32 R10, R3, R26, RZ ;  /* 0x0000001a030a7225 */ /* 0x000fc800078e00ff */
[----:B------:R-:W-:Y:S01]  /*1090*/  IMAD.X R15, RZ, RZ, RZ, P0 ;  /* 0x000000ffff0f7224 */ /* 0x000fe200000e06ff */
[----:B------:R-:W-:Y:S01]  /*10a0*/  IADD3 RZ, P0, R11, R12, RZ ;  /* 0x0000000c0bff7210 */ /* 0x000fe20007f1e0ff */
[----:B------:R-:W-:-:S04]  /*10b0*/  IMAD.MOV.U32 R14, RZ, RZ, R13 ;  /* 0x000000ffff0e7224 */ /* 0x000fc800078e000d */
[----:B------:R-:W-:-:S08]  /*10c0*/  IMAD.WIDE.U32.X R10, R19, R27, R14, P0 ;  /* 0x0000001b130a7225 */ /* 0x000fd000000e040e */
.L_x_14:
[----:B------:R-:W1:Y:S01]  /*10d0*/  LDC.64 R32, c[0x0][0x640] ;  /* 0x00019000ff207b82 */ /* 0x000e620000000a00 */
[-CC-:B------:R-:W-:Y:S02]  /*10e0*/  SHF.R.U64 R30, R10, R18.reuse, R11.reuse ;  /* 0x000000120a1e7219 */ /* 0x180fe4000000120b */
[----:B------:R-:W-:Y:S02]  /*10f0*/  SHF.R.U32.HI R3, RZ, R18, R11 ;  /* 0x00000012ff037219 */ /* 0x000fe4000001160b */
[----:B0-----:R-:W-:-:S03]  /*1100*/  IADD3 R13, P0, RZ, -R30, RZ ;  /* 0x8000001eff0d7210 */ /* 0x001fc60007f1e0ff */
[----:B------:R-:W0:Y:S02]  /*1110*/  LDC R14, c[0x0][0x618] ;  /* 0x00018600ff0e7b82 */ /* 0x000e240000000800 */
[----:B------:R-:W-:Y:S02]  /*1120*/  IMAD.X R3, RZ, RZ, ~R3, P0 ;  /* 0x000000ffff037224 */ /* 0x000fe400000e0e03 */
[----:B------:R-:W-:-:S04]  /*1130*/  IMAD.WIDE.U32 R10, R13, R28, R16 ;  /* 0x0000001c0d0a7225 */ /* 0x000fc800078e0010 */
[----:B------:R-:W2:Y:S01]  /*1140*/  LDC R15, c[0x0][0x608] ;  /* 0x00018200ff0f7b82 */ /* 0x000ea20000000800 */
[----:B------:R-:W-:Y:S02]  /*1150*/  IMAD R12, R3, R28, RZ ;  /* 0x0000001c030c7224 */ /* 0x000fe400078e02ff */
[----:B------:R-:W-:Y:S02]  /*1160*/  IMAD.MOV.U32 R28, RZ, RZ, 0x1 ;  /* 0x00000001ff1c7424 */ /* 0x000fe400078e00ff */
[----:B------:R-:W-:Y:S02]  /*1170*/  IMAD R3, R13, R29, R12 ;  /* 0x0000001d0d037224 */ /* 0x000fe400078e020c */
[----:B------:R-:W-:Y:S01]  /*1180*/  IMAD.MOV.U32 R12, RZ, RZ, -0x1 ;  /* 0xffffffffff0c7424 */ /* 0x000fe200078e00ff */
[----:B------:R-:W3:Y:S01]  /*1190*/  LDC R31, c[0x0][0x658] ;  /* 0x00019600ff1f7b82 */ /* 0x000ee20000000800 */
[----:B------:R-:W-:Y:S01]  /*11a0*/  IMAD.IADD R3, R11, 0x1, R3 ;  /* 0x000000010b037824 */ /* 0x000fe200078e0203 */
[----:B-1----:R-:W-:-:S04]  /*11b0*/  ISETP.NE.U32.AND P0, PT, R32, RZ, PT ;  /* 0x000000ff2000720c */ /* 0x002fc80003f05070 */
[----:B------:R-:W-:Y:S02]  /*11c0*/  ISETP.NE.AND.EX P0, PT, R33, RZ, PT, P0 ;  /* 0x000000ff2100720c */ /* 0x000fe40003f05300 */
[----:B------:R-:W1:Y:S01]  /*11d0*/  LDC R24, c[0x0][0x600] ;  /* 0x00018000ff187b82 */ /* 0x000e620000000800 */
[-CC-:B0-----:R-:W-:Y:S02]  /*11e0*/  SHF.R.U64 R27, R10, R14.reuse, R3.reuse ;  /* 0x0000000e0a1b7219 */ /* 0x181fe40000001203 */
[----:B------:R-:W-:-:S05]  /*11f0*/  SHF.R.U32.HI R10, RZ, R14, R3 ;  /* 0x0000000eff0a7219 */ /* 0x000fca0000011603 */
[----:B------:R-:W0:Y:S01]  /*1200*/  LDC R22, c[0x0][0x648] ;  /* 0x00019200ff167b82 */ /* 0x000e220000000800 */
[-CC-:B--2---:R-:W-:Y:S02]  /*1210*/  SHF.R.U64 R35, R27, R15.reuse, R10.reuse ;  /* 0x0000000f1b237219 */ /* 0x184fe4000000120a */
[----:B------:R-:W-:-:S05]  /*1220*/  SHF.R.U32.HI R10, RZ, R15, R10 ;  /* 0x0000000fff0a7219 */ /* 0x000fca000001160a */
[----:B------:R-:W2:Y:S01]  /*1230*/  LDC R26, c[0x0][0x638] ;  /* 0x00018e00ff1a7b82 */ /* 0x000ea20000000800 */
[-CC-:B---3--:R-:W-:Y:S02]  /*1240*/  SHF.R.U64 R34, R35, R31.reuse, R10.reuse ;  /* 0x0000001f23227219 */ /* 0x188fe4000000120a */
[-C--:B------:R-:W-:Y:S02]  /*1250*/  SHF.L.U32 R3, R12, R31.reuse, RZ ;  /* 0x0000001f0c037219 */ /* 0x080fe400000006ff */
[----:B------:R-:W-:Y:S01]  /*1260*/  SHF.R.U32.HI R11, RZ, R31, R10 ;  /* 0x0000001fff0b7219 */ /* 0x000fe2000001160a */
[----:B------:R-:W-:Y:S01]  /*1270*/  IMAD.MOV.U32 R10, RZ, RZ, R34 ;  /* 0x000000ffff0a7224 */ /* 0x000fe200078e0022 */
[----:B------:R-:W-:Y:S01]  /*1280*/  LOP3.LUT R18, RZ, R3, RZ, 0x33, !PT ;  /* 0x00000003ff127212 */ /* 0x000fe200078e33ff */
[----:B------:R-:W3:Y:S01]  /*1290*/  LDC R29, c[0x0][0x610] ;  /* 0x00018400ff1d7b82 */ /* 0x000ee20000000800 */
[----:B------:R-:W-:Y:S05]  /*12a0*/  @!P0 BRA `(.L_x_15) ;  /* 0x0000000000288947 */ /* 0x000fea0003800000 */
[----:B------:R-:W4:Y:S02]  /*12b0*/  LDC R3, c[0x0][0x64c] ;  /* 0x00019300ff037b82 */ /* 0x000f240000000800 */
[----:B----4-:R-:W-:-:S05]  /*12c0*/  IADD3 R3, P0, R34, R3, RZ ;  /* 0x0000000322037210 */ /* 0x010fca0007f1e0ff */
[----:B------:R-:W-:-:S04]  /*12d0*/  IMAD.X R19, RZ, RZ, R11, P0 ;  /* 0x000000ffff137224 */ /* 0x000fc800000e060b */
[----:B------:R-:W-:-:S04]  /*12e0*/  IMAD.WIDE.U32 R10, R19, R32, RZ ;  /* 0x00000020130a7225 */ /* 0x000fc800078e00ff */
[----:B------:R-:W-:-:S04]  /*12f0*/  IMAD.WIDE.U32 R12, P0, R3, R33, R10 ;  /* 0x00000021030c7225 */ /* 0x000fc8000780000a */
[----:B------:R-:W-:-:S04]  /*1300*/  IMAD.WIDE.U32 R10, R3, R32, RZ ;  /* 0x00000020030a7225 */ /* 0x000fc800078e00ff */
[----:B------:R-:W-:Y:S01]  /*1310*/  IMAD.X R15, RZ, RZ, RZ, P0 ;  /* 0x000000ffff0f7224 */ /* 0x000fe200000e06ff */
[----:B------:R-:W-:Y:S01]  /*1320*/  IADD3 RZ, P0, R11, R12, RZ ;  /* 0x0000000c0bff7210 */ /* 0x000fe20007f1e0ff */
[----:B------:R-:W-:-:S04]  /*1330*/  IMAD.MOV.U32 R14, RZ, RZ, R13 ;  /* 0x000000ffff0e7224 */ /* 0x000fc800078e000d */
[----:B------:R-:W-:-:S08]  /*1340*/  IMAD.WIDE.U32.X R10, R19, R33, R14, P0 ;  /* 0x00000021130a7225 */ /* 0x000fd000000e040e */
.L_x_15:
[----:B0-----:R-:W-:Y:S01]  /*1350*/  SHF.R.U64 R7, R10, R22, R11 ;  /* 0x000000160a077219 */ /* 0x001fe2000000120b */
[----:B-1----:R-:W-:Y:S01]  /*1360*/  VIADD R10, R24, 0xffffffff ;  /* 0xffffffff180a7836 */ /* 0x002fe20000000000 */
[----:B------:R-:W-:Y:S01]  /*1370*/  SHF.L.U32 R3, R28, R31, RZ ;  /* 0x0000001f1c037219 */ /* 0x000fe200000006ff */
[----:B------:R-:W-:Y:S01]  /*1380*/  @P1 IMAD R21, R25, R20, R6 ;  /* 0x0000001419151224 */ /* 0x000fe200078e0206 */
[----:B------:R-:W-:Y:S01]  /*1390*/  LOP3.LUT R18, R35, R18, RZ, 0xc0, !PT ;  /* 0x0000001223127212 */ /* 0x000fe200078ec0ff */
[----:B------:R-:W-:Y:S02]  /*13a0*/  IMAD.MOV R11, RZ, RZ, -R7 ;  /* 0x000000ffff0b7224 */ /* 0x000fe400078e0a07 */
[----:B------:R-:W-:Y:S02]  /*13b0*/  IMAD.MOV.U32 R6, RZ, RZ, 0x1 ;  /* 0x00000001ff067424 */ /* 0x000fe400078e00ff */
[----:B------:R-:W-:Y:S01]  /*13c0*/  IMAD R18, R3, R7, R18 ;  /* 0x0000000703127224 */ /* 0x000fe200078e0212 */
[----:B------:R-:W-:Y:S01]  /*13d0*/  LOP3.LUT R7, R27, R10, RZ, 0xc0, !PT ;  /* 0x0000000a1b077212 */ /* 0x000fe200078ec0ff */
[----:B--2---:R-:W-:-:S02]  /*13e0*/  IMAD R3, R11, R26, R34 ;  /* 0x0000001a0b037224 */ /* 0x004fc400078e0222 */
[----:B---3--:R-:W-:Y:S02]  /*13f0*/  IMAD R22, R18, R29, R21 ;  /* 0x0000001d12167224 */ /* 0x008fe400078e0215 */
[----:B------:R-:W-:Y:S01]  /*1400*/  IMAD R7, R3, R24, R7 ;  /* 0x0000001803077224 */ /* 0x000fe200078e0207 */
[----:B------:R-:W-:Y:S01]  /*1410*/  PRMT R3, R6, 0x7610, R3 ;  /* 0x0000761006037816 */ /* 0x000fe20000000003 */
[----:B------:R-:W-:-:S03]  /*1420*/  IMAD.MOV.U32 R19, RZ, RZ, R30 ;  /* 0x000000ffff137224 */ /* 0x000fc600078e001e */
[----:B------:R-:W-:Y:S02]  /*1430*/  SEL R18, R7, R22, !P1 ;  /* 0x0000001607127207 */ /* 0x000fe40004800000 */
[----:B------:R-:W-:-:S07]  /*1440*/  SEL R22, R22, R7, !P1 ;  /* 0x0000000716167207 */ /* 0x000fce0004800000 */
.L_x_13:
[----:B------:R-:W-:Y:S05]  /*1450*/  @!P2 BRA `(.L_x_16) ;  /* 0x00000000000ca947 */ /* 0x000fea0003800000 */
[----:B------:R-:W-:Y:S01]  /*1460*/  UCGABAR_WAIT ;  /* 0x0000000000007dc7 */ /* 0x000fe20008000000 */
[----:B------:R-:W-:Y:S01]  /*1470*/  CCTL.IVALL ;  /* 0x00000000ff00798f */ /* 0x000fe20002000000 */
[----:B------:R-:W-:Y:S05]  /*1480*/  BRA `(.L_x_17) ;  /* 0x0000000000047947 */ /* 0x000fea0003800000 */
.L_x_16:
[----:B------:R-:W-:Y:S06]  /*1490*/  BAR.SYNC.DEFER_BLOCKING 0x0 ;  /* 0x0000000000007b1d */ /* 0x000fec0000010000 */
.L_x_17:
[----:B------:R-:W-:Y:S05]  /*14a0*/  @!P4 BRA `(.L_x_18) ;  /* 0x000000540080c947 */ /* 0x000fea0003800000 */
[----:B------:R-:W-:-:S13]  /*14b0*/  ISETP.GT.U32.AND P0, PT, R36, 0x1, PT ;  /* 0x000000012400780c */ /* 0x000fda0003f04070 */
[----:B------:R-:W-:Y:S05]  /*14c0*/  @P0 EXIT ;  /* 0x000000000000094d */ /* 0x000fea0003800000 */
.L_x_19:
[----:B------:R-:W-:-:S08]  /*14d0*/  NOP ;  /* 0x0000000000007918 */ /* 0x000fd00000000000 */
[----:B------:R-:W1:Y:S02]  /*14e0*/  USETMAXREG.TRY_ALLOC.CTAPOOL UP0, 0xe8 ;  /* 0x000000e8000079c8 */ /* 0x000e640008000600 */
[----:B-1----:R-:W-:-:S13]  /*14f0*/  PLOP3.LUT P0, PT, PT, PT, UP0, 0x80, 0x0 ;  /* 0x000000000000781c */ /* 0x002fda0003f0f008 */
[----:B------:R-:W-:Y:S05]  /*1500*/  @!P0 BRA `(.L_x_19) ;  /* 0xfffffffc00f08947 */ /* 0x000fea000383ffff */
[----:B------:R-:W-:-:S13]  /*1510*/  LOP3.LUT P0, RZ, R3, 0xff, RZ, 0xc0, !PT ;  /* 0x000000ff03ff7812 */ /* 0x000fda000780c0ff */
[----:B------:R-:W-:Y:S05]  /*1520*/  @!P0 EXIT ;  /* 0x000000000000894d */ /* 0x000fea0003800000 */
[----:B------:R-:W2:Y:S01]  /*1530*/  LDL.64 R10, [R1] ;  /* 0x00000000010a7983 */ /* 0x000ea20000100a00 */
[CC--:B------:R-:W-:Y:S01]  /*1540*/  LEA.HI R3, R8.reuse, R5.reuse, RZ, 0x2 ;  /* 0x0000000508037211 */ /* 0x0c0fe200078f10ff */
[----:B------:R-:W1:Y:S01]  /*1550*/  S2UR UR4, SR_CgaCtaId ;  /* 0x00000000000479c3 */ /* 0x000e620000008800 */
[----:B------:R-:W-:Y:S01]  /*1560*/  LEA.HI R8, R8, R5, RZ, 0x5 ;  /* 0x0000000508087211 */ /* 0x000fe200078f28ff */
[----:B------:R-:W-:Y:S01]  /*1570*/  UISETP.LT.AND UP0, UPT, UR40, 0x1, UPT ;  /* 0x000000012800788c */ /* 0x000fe2000bf01270 */
[--C-:B------:R-:W-:Y:S01]  /*1580*/  SHF.R.S32.HI R92, RZ, 0x2, R3.reuse ;  /* 0x00000002ff5c7819 */ /* 0x100fe20000011403 */
[----:B------:R-:W-:Y:S01]  /*1590*/  UIADD3 UR5, UR43, -0x1, URZ ;  /* 0xffffffff2b057890 */ /* 0x000fe2000fffe03f */
[----:B------:R-:W-:Y:S01]  /*15a0*/  SHF.R.S32.HI R7, RZ, 0x1f, R3 ;  /* 0x0000001fff077819 */ /* 0x000fe20000011403 */
[----:B------:R-:W-:Y:S01]  /*15b0*/  USEL UR42, UR40, 0x1, UP0 ;  /* 0x00000001282a7887 */ /* 0x000fe20008000000 */
[----:B------:R-:W-:Y:S01]  /*15c0*/  LOP3.LUT R4, R3, 0xfffffffc, RZ, 0xc0, !PT ;  /* 0xfffffffc03047812 */ /* 0x000fe200078ec0ff */
[----:B------:R-:W3:Y:S01]  /*15d0*/  LDC R98, c[0x0][0x658] ;  /* 0x00019600ff627b82 */ /* 0x000ee20000000800 */
[----:B------:R-:W-:Y:S01]  /*15e0*/  LEA.HI R7, R7, R92, RZ, 0x3 ;  /* 0x0000005c07077211 */ /* 0x000fe200078f18ff */
[----:B------:R-:W-:Y:S01]  /*15f0*/  UMOV UR41, 0x400 ;  /* 0x0000040000297882 */ /* 0x000fe20000000000 */
[----:B------:R-:W-:Y:S01]  /*1600*/  SHF.R.S32.HI R3, RZ, 0x5, R8 ;  /* 0x00000005ff037819 */ /* 0x000fe20000011408 */
[----:B------:R-:W-:Y:S01]  /*1610*/  UISETP.NE.AND UP0, UPT, UR5, URZ, UPT ;  /* 0x0000003f0500728c */ /* 0x000fe2000bf05270 */
[----:B------:R-:W-:Y:S01]  /*1620*/  LOP3.LUT R7, R7, 0xfffffff8, RZ, 0xc0, !PT ;  /* 0xfffffff807077812 */ /* 0x000fe200078ec0ff */
[----:B------:R-:W-:Y:S01]  /*1630*/  IMAD.IADD R4, R5, 0x1, -R4 ;  /* 0x0000000105047824 */ /* 0x000fe200078e0a04 */
[----:B------:R-:W-:Y:S01]  /*1640*/  ULDC UR6, c[0x0][0x284] ;  /* 0x0000a10000067ab9 */ /* 0x000fe20000000800 */
[----:B------:R-:W4:Y:S01]  /*1650*/  LDC.64 R96, c[0x0][0x5c8] ;  /* 0x00017200ff607b82 */ /* 0x000f220000000a00 */
[----:B------:R-:W-:Y:S01]  /*1660*/  IMAD.MOV.U32 R5, RZ, RZ, 0x1 ;  /* 0x00000001ff057424 */ /* 0x000fe200078e00ff */
[----:B------:R-:W-:Y:S01]  /*1670*/  LOP3.LUT R104, R23, 0x1, RZ, 0xfc, !PT ;  /* 0x0000000117687812 */ /* 0x000fe200078efcff */
[----:B------:R-:W-:Y:S01]  /*1680*/  IMAD.IADD R92, R92, 0x1, -R7 ;  /* 0x000000015c5c7824 */ /* 0x000fe200078e0a07 */
[----:B------:R-:W-:Y:S01]  /*1690*/  USHF.L.U32 UR45, UR40, 0x1, URZ ;  /* 0x00000001282d7899 */ /* 0x000fe2000800063f */
[----:B------:R-:W-:Y:S01]  /*16a0*/  IMAD.SHL.U32 R94, R4, 0x2, RZ ;  /* 0x00000002045e7824 */ /* 0x000fe200078e00ff */
[----:B------:R-:W-:Y:S01]  /*16b0*/  UIADD3 UR42, -UR42, UR40, URZ ;  /* 0x000000282a2a7290 */ /* 0x000fe2000fffe13f */
[--C-:B------:R-:W-:Y:S01]  /*16c0*/  IMAD R103, R3, -0x10, -R92.reuse ;  /* 0xfffffff003677824 */ /* 0x100fe200078e0a5c */
[----:B------:R-:W0:Y:S01]  /*16d0*/  LDC R99, c[0x0][0x288] ;  /* 0x0000a200ff637b82 */ /* 0x000e220000000800 */
[----:B------:R-:W-:Y:S01]  /*16e0*/  SHF.R.S32.HI R93, RZ, 0x1f, R92 ;  /* 0x0000001fff5d7819 */ /* 0x000fe2000001145c */
[----:B-1----:R-:W-:Y:S01]  /*16f0*/  ULEA UR41, UR4, UR41, 0x18 ;  /* 0x0000002904297291 */ /* 0x002fe2000f8ec03f */
[----:B------:R-:W-:Y:S01]  /*1700*/  SHF.R.S32.HI R95, RZ, 0x1f, R94 ;  /* 0x0000001fff5f7819 */ /* 0x000fe2000001145e */
[----:B------:R-:W-:Y:S01]  /*1710*/  USHF.L.U32 UR4, UR5, 0x3, URZ ;  /* 0x0000000305047899 */ /* 0x000fe2000800063f */
[----:B------:R-:W-:Y:S01]  /*1720*/  VIADD R103, R103, UR6 ;  /* 0x0000000667677c36 */ /* 0x000fe20008000000 */
[----:B------:R-:W-:Y:S01]  /*1730*/  USEL UR5, URZ, 0x1, UP0 ;  /* 0x000000013f057887 */ /* 0x000fe20008000000 */
[----:B------:R-:W-:Y:S01]  /*1740*/  IMAD.WIDE R92, R3, 0x10, R92 ;  /* 0x00000010035c7825 */ /* 0x000fe200078e025c */
[----:B------:R-:W1:Y:S01]  /*1750*/  LDC R101, c[0x0][0x600] ;  /* 0x00018000ff657b82 */ /* 0x000e620000000800 */
[----:B------:R-:W-:-:S02]  /*1760*/  UIADD3 UR46, UR41, 0xa0, URZ ;  /* 0x000000a0292e7890 */ /* 0x000fc4000fffe03f */
[----:B------:R-:W-:Y:S01]  /*1770*/  IMAD.MOV.U32 R3, RZ, RZ, -0x1 ;  /* 0xffffffffff037424 */ /* 0x000fe200078e00ff */
[----:B------:R-:W-:Y:S01]  /*1780*/  ULOP3.LUT UR4, UR4, 0x8, URZ, 0xc0, !UPT ;  /* 0x0000000804047892 */ /* 0x000fe2000f8ec03f */
[----:B------:R-:W-:Y:S01]  /*1790*/  IMAD.U32 R105, RZ, RZ, UR5 ;  /* 0x00000005ff697e24 */ /* 0x000fe2000f8e00ff */
[----:B------:R-:W-:Y:S02]  /*17a0*/  ULEA UR43, UR43, UR46, 0x3 ;  /* 0x0000002e2b2b7291 */ /* 0x000fe4000f8e183f */
[-C--:B---3--:R-:W-:Y:S01]  /*17b0*/  SHF.L.U32 R3, R3, R98.reuse, RZ ;  /* 0x0000006203037219 */ /* 0x088fe200000006ff */
[----:B------:R-:W-:Y:S01]  /*17c0*/  ULOP3.LUT UR47, UR4, 0x8, URZ, 0x3c, !UPT ;  /* 0x00000008042f7892 */ /* 0x000fe2000f8e3c3f */
[C---:B----4-:R-:W-:Y:S01]  /*17d0*/  SHF.L.U64.HI R97, R96.reuse, 0x3, R97 ;  /* 0x0000000360617819 */ /* 0x050fe20000010261 */
[----:B------:R-:W-:Y:S01]  /*17e0*/  IMAD.SHL.U32 R96, R96, 0x8, RZ ;  /* 0x0000000860607824 */ /* 0x000fe200078e00ff */
[----:B------:R-:W-:Y:S01]  /*17f0*/  SHF.L.U32 R98, R5, R98, RZ ;  /* 0x0000006205627219 */ /* 0x000fe200000006ff */
[----:B------:R-:W-:Y:S01]  /*1800*/  ULOP3.LUT UR44, UR4, 0x18, URZ, 0x3c, !UPT ;  /* 0x00000018042c7892 */ /* 0x000fe2000f8e3c3f */
[----:B------:R-:W-:Y:S01]  /*1810*/  LOP3.LUT R102, RZ, R3, RZ, 0x33, !PT ;  /* 0x00000003ff667212 */ /* 0x000fe200078e33ff */
[----:B0-----:R-:W-:-:S02]  /*1820*/  IMAD R99, R4, -0x2, R99 ;  /* 0xfffffffe04637824 */ /* 0x001fc400078e0263 */
[----:B-1----:R-:W-:Y:S01]  /*1830*/  VIADD R101, R101, 0xffffffff ;  /* 0xffffffff65657836 */ /* 0x002fe20000000000 */
[----:B--2---:R-:W-:-:S07]  /*1840*/  SHF.L.U64.HI R100, R10, 0x1, R0 ;  /* 0x000000010a647819 */ /* 0x004fce0000010200 */
.L_x_167:
[----:B------:R-:W-:-:S04]  /*1850*/  SHF.L.U32 R0, R105, 0x1f, RZ ;  /* 0x0000001f69007819 */ /* 0x000fc800000006ff */
[----:B------:R-:W0:Y:S02]  /*1860*/  SYNCS.PHASECHK.TRANS64.TRYWAIT P0, [UR43+-0x8], R0 ;  /* 0xfffff800ff0075a7 */ /* 0x000e24000800016b */
[----:B01-34-:R-:W-:Y:S05]  /*1870*/  @!P0 BRA `(.L_x_20) ;  /* 0x0000006400848947 */ /* 0x01bfea0003800000 */
.L_x_194:
[----:B------:R-:W-:Y:S02]  /*1880*/  ULDC UR4, c[0x0][0x28c] ;  /* 0x0000a30000047ab9 */ /* 0x000fe40000000800 */
[----:B------:R-:W-:-:S13]  /*1890*/  ISETP.LT.AND P0, PT, RZ, UR4, PT ;  /* 0x00000004ff007c0c */ /* 0x000fda000bf01270 */
[----:B------:R-:W-:Y:S05]  /*18a0*/  @P0 BRA `(.L_x_21) ;  /* 0x0000000000400947 */ /* 0x000fea0003800000 */
[----:B0-----:R-:W-:Y:S01]  /*18b0*/  MOV R0, 0x0 ;  /* 0x0000000000007802 */ /* 0x001fe20000000f00 */
[----:B------:R-:W-:Y:S01]  /*18c0*/  ULDC.64 UR4, c[0x4][0x68] ;  /* 0x01001a0000047ab9 */ /* 0x000fe20000000a00 */
[----:B------:R-:W-:Y:S01]  /*18d0*/  ULDC.64 UR6, c[0x4][0x8] ;  /* 0x0100020000067ab9 */ /* 0x000fe20000000a00 */
[----:B------:R-:W-:Y:S01]  /*18e0*/  IMAD.U32 R4, RZ, RZ, UR4 ;  /* 0x00000004ff047e24 */ /* 0x000fe2000f8e00ff */
[----:B------:R0:W1:Y:S01]  /*18f0*/  LDC.64 R14, c[0x4][R0] ;  /* 0x01000000000e7b82 */ /* 0x0000620000000a00 */
[----:B------:R-:W-:Y:S01]  /*1900*/  IMAD.U32 R5, RZ, RZ, UR5 ;  /* 0x00000005ff057e24 */ /* 0x000fe2000f8e00ff */
[----:B------:R-:W-:Y:S01]  /*1910*/  ULDC.64 UR4, c[0x4][0x70] ;  /* 0x01001c0000047ab9 */ /* 0x000fe20000000a00 */
[----:B------:R-:W-:Y:S02]  /*1920*/  IMAD.U32 R10, RZ, RZ, UR6 ;  /* 0x00000006ff0a7e24 */ /* 0x000fe4000f8e00ff */
[----:B------:R-:W-:Y:S02]  /*1930*/  IMAD.U32 R6, RZ, RZ, UR4 ;  /* 0x00000004ff067e24 */ /* 0x000fe4000f8e00ff */
[----:B------:R-:W-:-:S02]  /*1940*/  IMAD.U32 R7, RZ, RZ, UR5 ;  /* 0x00000005ff077e24 */ /* 0x000fc4000f8e00ff */
[----:B------:R-:W-:Y:S02]  /*1950*/  IMAD.U32 R11, RZ, RZ, UR7 ;  /* 0x00000007ff0b7e24 */ /* 0x000fe4000f8e00ff */
[----:B------:R-:W-:Y:S02]  /*1960*/  IMAD.MOV.U32 R8, RZ, RZ, 0x1e1 ;  /* 0x000001e1ff087424 */ /* 0x000fe400078e00ff */
[----:B------:R-:W-:Y:S02]  /*1970*/  IMAD.MOV.U32 R12, RZ, RZ, 0x1 ;  /* 0x00000001ff0c7424 */ /* 0x000fe400078e00ff */
[----:B0-----:R-:W-:-:S07]  /*1980*/  IMAD.MOV.U32 R13, RZ, RZ, RZ ;  /* 0x000000ffff0d7224 */ /* 0x001fce00078e00ff */
[----:B------:R-:W-:-:S07]  /*1990*/  LEPC R20, `(.L_x_21) ;  /* 0x000000001014794e */ /* 0x000fce0000000000 */
[----:B-1---5:R-:W-:Y:S05]  /*19a0*/  CALL.ABS.NOINC R14 ;  /* 0x000000000e007343 */ /* 0x022fea0003c00000 */
.L_x_21:
[----:B------:R-:W-:-:S13]  /*19b0*/  ISETP.NE.AND P0, PT, R104, 0x3, PT ;  /* 0x000000036800780c */ /* 0x000fda0003f05270 */
[----:B------:R-:W-:Y:S05]  /*19c0*/  @!P0 BRA `(.L_x_22) ;  /* 0x0000000000048947 */ /* 0x000fea0003800000 */
[----:B------:R-:W-:Y:S01]  /*19d0*/  BPT.TRAP 0x1 ;  /* 0x000000040000795c */ /* 0x000fe20000300000 */
.L_x_22:
[----:B0-----:R-:W-:Y:S02]  /*19e0*/  IMAD.U32 R3, RZ, RZ, UR38 ;  /* 0x00000026ff037e24 */ /* 0x001fe4000f8e00ff */
[----:B------:R-:W-:-:S03]  /*19f0*/  IMAD.U32 R0, RZ, RZ, UR39 ;  /* 0x00000027ff007e24 */ /* 0x000fc6000f8e00ff */
[----:B------:R-:W-:Y:S02]  /*1a00*/  LEA R3, R3, UR41, 0x3 ;  /* 0x0000002903037c11 */ /* 0x000fe4000f8e18ff */
[----:B------:R-:W-:-:S04]  /*1a10*/  SHF.L.U32 R0, R0, 0x1f, RZ ;  /* 0x0000001f00007819 */ /* 0x000fc800000006ff */
[----:B------:R0:W1:Y:S01]  /*1a20*/  SYNCS.PHASECHK.TRANS64.TRYWAIT P1, [R3+URZ], R0 ;  /* 0x00000000030075a7 */ /* 0x000062000802017f */
[----:B------:R-:W-:Y:S05]  /*1a30*/  @!P0 BRA `(.L_x_23) ;  /* 0x0000000000048947 */ /* 0x000fea0003800000 */
[----:B------:R-:W-:Y:S01]  /*1a40*/  BPT.TRAP 0x1 ;  /* 0x000000040000795c */ /* 0x000fe20000300000 */
.L_x_23:
[----:B------:R-:W-:-:S05]  /*1a50*/  IMAD.U32 R4, RZ, RZ, UR42 ;  /* 0x0000002aff047e24 */ /* 0x000fca000f8e00ff */
[----:B------:R-:W-:Y:S01]  /*1a60*/  ISETP.GE.AND P2, PT, R4, 0x1, PT ;  /* 0x000000010400780c */ /* 0x000fe20003f46270 */
[----:B-1----:R-:W-:-:S12]  /*1a70*/  @P1 BRA `(.L_x_24) ;  /* 0x0000000000081947 */ /* 0x002fd80003800000 */
[----:B------:R-:W1:Y:S02]  /*1a80*/  SYNCS.PHASECHK.TRANS64.TRYWAIT P1, [R3+URZ], R0 ;  /* 0x00000000030075a7 */ /* 0x000e64000802017f */
[----:B-1----:R-:W-:Y:S05]  /*1a90*/  @!P1 BRA `(.L_x_25) ;  /* 0x0000006400149947 */ /* 0x002fea0003800000 */
.L_x_24:
[----:B------:R-:W-:Y:S05]  /*1aa0*/  WARPSYNC.ALL ;  /* 0x0000000000007948 */ /* 0x000fea0003800000 */
[----:B------:R-:W-:Y:S01]  /*1ab0*/  UIADD3 UR4, UR41, 0x180, URZ ;  /* 0x0000018029047890 */ /* 0x000fe2000fffe03f */
[----:B------:R-:W-:Y:S01]  /*1ac0*/  WARPGROUP.ARRIVE ;  /* 0x00000000000079c5 */ /* 0x000fe20000000000 */
[----:B------:R-:W-:Y:S02]  /*1ad0*/  UIADD3 UR5, UR41, 0x12180, URZ ;  /* 0x0001218029057890 */ /* 0x000fe4000fffe03f */
[----:B------:R-:W-:Y:S02]  /*1ae0*/  USHF.R.U32.HI UR4, URZ, 0x4, UR4 ;  /* 0x000000043f047899 */ /* 0x000fe40008011604 */
[----:B------:R-:W-:-:S02]  /*1af0*/  USHF.R.U32.HI UR5, URZ, 0x4, UR5 ;  /* 0x000000043f057899 */ /* 0x000fc40008011605 */
[----:B------:R-:W-:Y:S02]  /*1b00*/  ULOP3.LUT UR4, UR4, 0x3fff, URZ, 0xc0, !UPT ;  /* 0x00003fff04047892 */ /* 0x000fe4000f8ec03f */
[----:B------:R-:W-:Y:S02]  /*1b10*/  ULOP3.LUT UR5, UR5, 0x3fff, URZ, 0xc0, !UPT ;  /* 0x00003fff05057892 */ /* 0x000fe4000f8ec03f */
[----:B------:R-:W-:Y:S02]  /*1b20*/  ULOP3.LUT UR8, UR4, 0x10000, URZ, 0xfc, !UPT ;  /* 0x0001000004087892 */ /* 0x000fe4000f8efc3f */
[----:B------:R-:W-:Y:S02]  /*1b30*/  ULOP3.LUT UR9, UR5, 0x10000, URZ, 0xfc, !UPT ;  /* 0x0001000005097892 */ /* 0x000fe4000f8efc3f */
[----:B------:R-:W-:Y:S02]  /*1b40*/  ULEA UR10, UR38, UR8, 0x9 ;  /* 0x00000008260a7291 */ /* 0x000fe4000f8e483f */
[----:B------:R-:W-:Y:S01]  /*1b50*/  ULEA UR11, UR38, UR9, 0xa ;  /* 0x00000009260b7291 */ /* 0x000fe2000f8e503f */
[----:B------:R-:W-:Y:S01]  /*1b60*/  UMOV UR5, 0x40000040 ;  /* 0x4000004000057882 */ /* 0x000fe20000000000 */
[----:B------:R-:W-:-:S03]  /*1b70*/  UMOV UR7, 0x40000040 ;  /* 0x4000004000077882 */ /* 0x000fc60000000000 */
[----:B------:R-:W-:Y:S02]  /*1b80*/  UMOV UR4, UR10 ;  /* 0x0000000a00047c82 */ /* 0x000fe40008000000 */
[----:B------:R-:W-:Y:S02]  /*1b90*/  UMOV UR6, UR11 ;  /* 0x0000000b00067c82 */ /* 0x000fe40008000000 */
[----:B------:R-:W-:Y:S01]  /*1ba0*/  HGMMA.64x128x16.F32.BF16 R24, gdesc[UR4], RZ, !UPT, gsb0 ;  /* 0x01e00000041879f0 */ /* 0x000fe2000c0018ff */
[----:B------:R-:W-:Y:S02]  /*1bb0*/  UIADD3 UR4, UR10, 0x2, URZ ;  /* 0x000000020a047890 */ /* 0x000fe4000fffe03f */
[----:B------:R-:W-:Y:S01]  /*1bc0*/  UIADD3 UR6, UR11, 0x2, URZ ;  /* 0x000000020b067890 */ /* 0x000fe2000fffe03f */
[----:B------:R-:W-:Y:S01]  /*1bd0*/  UMOV UR5, 0x40000040 ;  /* 0x4000004000057882 */ /* 0x000fe20000000000 */
[----:B------:R-:W-:Y:S01]  /*1be0*/  UMOV UR7, 0x40000040 ;  /* 0x4000004000077882 */ /* 0x000fe20000000000 */
[----:B------:R-:W-:-:S02]  /*1bf0*/  WARPGROUP.DEPBAR.LE gsb0, 0x0 ;  /* 0x00008000000079c5 */ /* 0x000fc40000010000 */
[----:B------:R-:W-:-:S06]  /*1c00*/  WARPGROUP.ARRIVE ;  /* 0x00000000000079c5 */ /* 0x000fcc0000000000 */
[----:B------:R-:W-:Y:S01]  /*1c10*/  HGMMA.64x128x16.F32.BF16 R24, gdesc[UR4], R24, gsb0 ;  /* 0x01e00000041879f0 */ /* 0x000fe20008001818 */
[----:B------:R-:W-:Y:S02]  /*1c20*/  UIADD3 UR4, UR10, 0x4, URZ ;  /* 0x000000040a047890 */ /* 0x000fe4000fffe03f */
[----:B------:R-:W-:Y:S01]  /*1c30*/  UIADD3 UR6, UR11, 0x4, URZ ;  /* 0x000000040b067890 */ /* 0x000fe2000fffe03f */
[----:B------:R-:W-:Y:S01]  /*1c40*/  UMOV UR5, 0x40000040 ;  /* 0x4000004000057882 */ /* 0x000fe20000000000 */
[----:B------:R-:W-:Y:S01]  /*1c50*/  UMOV UR7, 0x40000040 ;  /* 0x4000004000077882 */ /* 0x000fe20000000000 */
[----:B------:R-:W-:Y:S02]  /*1c60*/  WARPGROUP.DEPBAR.LE gsb0, 0x0 ;  /* 0x00008000000079c5 */ /* 0x000fe40000010000 */
        /* <DEDUP_REMOVED lines=8> */
[----:B------:R-:W-:Y:S03]  /*1cf0*/  HGMMA.64x128x16.F32.BF16 R24, gdesc[UR4], R24, gsb0 ;  /* 0x01e00000041879f0 */ /* 0x000fe60008001818 */
[----:B------:R-:W-:Y:S02]  /*1d00*/  WARPGROUP.DEPBAR.LE gsb0, 0x0 ;  /* 0x00008000000079c5 */ /* 0x000fe40000010000 */
[----:B------:R-:W-:Y:S05]  /*1d10*/  @!P2 BRA `(.L_x_26) ;  /* 0x000000040014a947 */ /* 0x000fea0003800000 */
[----:B------:R-:W-:Y:S01]  /*1d20*/  UIADD3 UR4, UR38, 0x1, URZ ;  /* 0x0000000126047890 */ /* 0x000fe2000fffe03f */
[----:B01----:R-:W-:Y:S02]  /*1d30*/  IMAD.U32 R0, RZ, RZ, UR42 ;  /* 0x0000002aff007e24 */ /* 0x003fe4000f8e00ff */
[----:B------:R-:W-:Y:S01]  /*1d40*/  IMAD.U32 R3, RZ, RZ, UR38 ;  /* 0x00000026ff037e24 */ /* 0x000fe2000f8e00ff */
[----:B------:R-:W-:-:S04]  /*1d50*/  UISETP.NE.AND UP0, UPT, UR4, 0x9, UPT ;  /* 0x000000090400788c */ /* 0x000fc8000bf05270 */
[----:B------:R-:W-:Y:S02]  /*1d60*/  USEL UR5, URZ, 0x1, UP0 ;  /* 0x000000013f057887 */ /* 0x000fe40008000000 */
[----:B------:R-:W-:Y:S02]  /*1d70*/  USEL UR10, UR4, URZ, UP0 ;  /* 0x0000003f040a7287 */ /* 0x000fe40008000000 */
[----:B------:R-:W-:-:S06]  /*1d80*/  ULOP3.LUT UR5, UR39, UR5, URZ, 0x3c, !UPT ;  /* 0x0000000527057292 */ /* 0x000fcc000f8e3c3f */
[----:B------:R-:W-:-:S07]  /*1d90*/  IMAD.U32 R6, RZ, RZ, UR5 ;  /* 0x00000005ff067e24 */ /* 0x000fce000f8e00ff */
.L_x_33:
[----:B------:R-:W-:Y:S05]  /*1da0*/  @!P0 BRA `(.L_x_27) ;  /* 0x0000000000048947 */ /* 0x000fea0003800000 */
[----:B------:R-:W-:Y:S01]  /*1db0*/  BPT.TRAP 0x1 ;  /* 0x000000040000795c */ /* 0x000fe20000300000 */
.L_x_27:
[----:B------:R-:W-:Y:S01]  /*1dc0*/  ULEA UR4, UR10, UR41, 0x3 ;  /* 0x000000290a047291 */ /* 0x000fe2000f8e183f */
[----:B------:R-:W-:-:S08]  /*1dd0*/  SHF.L.U32 R4, R6, 0x1f, RZ ;  /* 0x0000001f06047819 */ /* 0x000fd000000006ff */
[----:B------:R0:W1:Y:S01]  /*1de0*/  SYNCS.PHASECHK.TRANS64.TRYWAIT P1, [UR4], R4 ;  /* 0x00000004ff0075a7 */ /* 0x0000620008020144 */
[----:B------:R-:W-:Y:S05]  /*1df0*/  @!P0 BRA `(.L_x_28) ;  /* 0x0000000000048947 */ /* 0x000fea0003800000 */
[----:B------:R-:W-:Y:S01]  /*1e00*/  BPT.TRAP 0x1 ;  /* 0x000000040000795c */ /* 0x000fe20000300000 */
.L_x_28:
[----:B-1----:R-:W-:Y:S05]  /*1e10*/  @P1 BRA `(.L_x_29) ;  /* 0x0000000000081947 */ /* 0x002fea0003800000 */
[----:B------:R-:W1:Y:S02]  /*1e20*/  SYNCS.PHASECHK.TRANS64.TRYWAIT P1, [UR4], R4 ;  /* 0x00000004ff0075a7 */ /* 0x000e640008020144 */
[----:B-1----:R-:W-:Y:S05]  /*1e30*/  @!P1 BRA `(.L_x_30) ;  /* 0x0000006000409947 */ /* 0x002fea0003800000 */
.L_x_29:
[----:B------:R-:W-:Y:S01]  /*1e40*/  ULEA UR11, UR10, UR8, 0x9 ;  /* 0x000000080a0b7291 */ /* 0x000fe2000f8e483f */
[----:B------:R-:W-:Y:S01]  /*1e50*/  WARPGROUP.ARRIVE ;  /* 0x00000000000079c5 */ /* 0x000fe20000000000 */
[----:B------:R-:W-:Y:S01]  /*1e60*/  ULEA UR12, UR10, UR9, 0xa ;  /* 0x000000090a0c7291 */ /* 0x000fe2000f8e503f */
[----:B------:R-:W-:Y:S01]  /*1e70*/  UMOV UR5, 0x40000040 ;  /* 0x4000004000057882 */ /* 0x000fe20000000000 */
[----:B------:R-:W-:-:S03]  /*1e80*/  UMOV UR7, 0x40000040 ;  /* 0x4000004000077882 */ /* 0x000fc60000000000 */
[----:B------:R-:W-:Y:S02]  /*1e90*/  UMOV UR4, UR11 ;  /* 0x0000000b00047c82 */ /* 0x000fe40008000000 */
[----:B------:R-:W-:Y:S02]  /*1ea0*/  UMOV UR6, UR12 ;  /* 0x0000000c00067c82 */ /* 0x000fe40008000000 */
[----:B------:R-:W-:Y:S01]  /*1eb0*/  HGMMA.64x128x16.F32.BF16 R24, gdesc[UR4], R24, gsb0 ;  /* 0x01e00000041879f0 */ /* 0x000fe20008001818 */
        /* <DEDUP_REMOVED lines=23> */
[----:B------:R-:W-:Y:S01]  /*2030*/  BPT.TRAP 0x1 ;  /* 0x000000040000795c */ /* 0x000fe20000300000 */
.L_x_31:
[----:B------:R-:W-:-:S13]  /*2040*/  ISETP.NE.AND P1, PT, R89, RZ, PT ;  /* 0x000000ff5900720c */ /* 0x000fda0003f25270 */
[----:B01----:R-:W-:-:S05]  /*2050*/  @P1 LEA R4, R3, UR41, 0x3 ;  /* 0x0000002903041c11 */ /* 0x003fca000f8e18ff */
[----:B------:R-:W-:-:S05]  /*2060*/  @P1 VIADD R5, R4, 0x48 ;  /* 0x0000004804051836 */ /* 0x000fca0000000000 */
[----:B------:R-:W-:-:S04]  /*2070*/  @P1 PRMT R5, R88, 0x654, R5 ;  /* 0x0000065458051816 */ /* 0x000fc80000000005 */
[----:B------:R0:W-:Y:S01]  /*2080*/  @P1 SYNCS.ARRIVE.TRANS64.RED.A1T0 RZ, [R5+URZ], RZ ;  /* 0x000000ff05ff19a7 */ /* 0x0001e2000810043f */
[----:B------:R-:W-:-:S13]  /*2090*/  ISETP.GT.U32.AND P1, PT, R23, 0x1, PT ;  /* 0x000000011700780c */ /* 0x000fda0003f24070 */
[----:B0-----:R-:W-:Y:S05]  /*20a0*/  @P1 BRA `(.L_x_32) ;  /* 0x0000000000041947 */ /* 0x001fea0003800000 */
[----:B------:R-:W-:Y:S01]  /*20b0*/  BPT.TRAP 0x1 ;  /* 0x000000040000795c */ /* 0x000fe20000300000 */
.L_x_32:
[----:B------:R-:W-:Y:S01]  /*20c0*/  UIADD3 UR10, UR10, 0x1, URZ ;  /* 0x000000010a0a7890 */ /* 0x000fe2000fffe03f */
[C---:B------:R-:W-:Y:S01]  /*20d0*/  ISETP.GT.AND P2, PT, R0.reuse, 0x1, PT ;  /* 0x000000010000780c */ /* 0x040fe20003f44270 */
[----:B------:R-:W-:Y:S02]  /*20e0*/  VIADD R3, R3, 0x1 ;  /* 0x0000000103037836 */ /* 0x000fe40000000000 */
[----:B------:R-:W-:Y:S01]  /*20f0*/  UISETP.NE.AND UP0, UPT, UR10, 0x9, UPT ;  /* 0x000000090a00788c */ /* 0x000fe2000bf05270 */
[----:B------:R-:W-:Y:S02]  /*2100*/  VIADD R0, R0, 0xffffffff ;  /* 0xffffffff00007836 */ /* 0x000fe40000000000 */
[C---:B------:R-:W-:Y:S01]  /*2110*/  ISETP.NE.AND P1, PT, R3.reuse, 0x9, PT ;  /* 0x000000090300780c */ /* 0x040fe20003f25270 */
[----:B------:R-:W-:Y:S02]  /*2120*/  USEL UR4, URZ, 0x1, UP0 ;  /* 0x000000013f047887 */ /* 0x000fe40008000000 */
[----:B------:R-:W-:Y:S01]  /*2130*/  USEL UR10, UR10, URZ, UP0 ;  /* 0x0000003f0a0a7287 */ /* 0x000fe20008000000 */
[----:B------:R-:W-:-:S03]  /*2140*/  SEL R3, R3, RZ, P1 ;  /* 0x000000ff03037207 */ /* 0x000fc60000800000 */
[----:B------:R-:W-:Y:S01]  /*2150*/  LOP3.LUT R6, R6, UR4, RZ, 0x3c, !PT ;  /* 0x0000000406067c12 */ /* 0x000fe2000f8e3cff */
[----:B------:R-:W-:Y:S07]  /*2160*/  @P2 BRA `(.L_x_33) ;  /* 0xfffffffc000c2947 */ /* 0x000fee000383ffff */
.L_x_26:
[----:B01----:R-:W0:Y:S01]  /*2170*/  LDC R0, c[0x0][0x28c] ;  /* 0x0000a300ff007b82 */ /* 0x003e220000000800 */
[----:B------:R-:W-:-:S04]  /*2180*/  IMAD.U32 R3, RZ, RZ, UR47 ;  /* 0x0000002fff037e24 */ /* 0x000fc8000f8e00ff */
[----:B------:R1:W-:Y:S01]  /*2190*/  SYNCS.ARRIVE.TRANS64.A1T0 RZ, [R3+UR46], RZ ;  /* 0x000000ff03ff79a7 */ /* 0x0003e2000810002e */
[----:B0-----:R-:W-:-:S13]  /*21a0*/  ISETP.GE.AND P1, PT, R0, 0x1, PT ;  /* 0x000000010000780c */ /* 0x001fda0003f26270 */
[----:B-1----:R-:W-:Y:S05]  /*21b0*/  @!P1 BRA `(.L_x_34) ;  /* 0x0000000000449947 */ /* 0x002fea0003800000 */
[----:B------:R-:W-:Y:S05]  /*21c0*/  @!P0 BRA `(.L_x_35) ;  /* 0x0000000000048947 */ /* 0x000fea0003800000 */
[----:B------:R-:W-:Y:S01]  /*21d0*/  BPT.TRAP 0x1 ;  /* 0x000000040000795c */ /* 0x000fe20000300000 */
.L_x_35:
[----:B------:R-:W-:-:S13]  /*21e0*/  ISETP.NE.AND P0, PT, R89, RZ, PT ;  /* 0x000000ff5900720c */ /* 0x000fda0003f05270 */
[----:B------:R-:W-:-:S05]  /*21f0*/  VOTEU.ANY UP0, P0 ;  /* 0x00000000003f7886 */ /* 0x000fca0000000100 */
[----:B------:R-:W-:-:S06]  /*2200*/  @UP0 UIADD3 UR4, UR38, UR42, URZ ;  /* 0x0000002a26040290 */ /* 0x000fcc000fffe03f */
[----:B------:R-:W-:Y:S02]  /*2210*/  IMAD.U32 R4, RZ, RZ, UR4 ;  /* 0x00000004ff047e24 */ /* 0x000fe4000f8e00ff */
[----:B------:R-:W-:Y:S02]  /*2220*/  IMAD.U32 R3, RZ, RZ, UR4 ;  /* 0x00000004ff037e24 */ /* 0x000fe4000f8e00ff */
[----:B------:R-:W-:-:S05]  /*2230*/  @P0 IMAD.WIDE.U32 R4, R4, 0x38e38e39, RZ ;  /* 0x38e38e3904040825 */ /* 0x000fca00078e00ff */
[----:B------:R-:W-:-:S05]  /*2240*/  @P0 SHF.R.U32.HI R0, RZ, 0x1, R5 ;  /* 0x00000001ff000819 */ /* 0x000fca0000011605 */
[----:B------:R-:W-:-:S05]  /*2250*/  @P0 IMAD R0, R0, -0x9, R3 ;  /* 0xfffffff700000824 */ /* 0x000fca00078e0203 */
[----:B------:R-:W-:-:S05]  /*2260*/  @P0 LEA R0, R0, UR41, 0x3 ;  /* 0x0000002900000c11 */ /* 0x000fca000f8e18ff */
[----:B------:R-:W-:-:S05]  /*2270*/  @P0 VIADD R3, R0, 0x48 ;  /* 0x0000004800030836 */ /* 0x000fca0000000000 */
[----:B------:R-:W-:-:S04]  /*2280*/  @P0 PRMT R3, R88, 0x654, R3 ;  /* 0x0000065458030816 */ /* 0x000fc80000000003 */
[----:B------:R0:W-:Y:S01]  /*2290*/  @P0 SYNCS.ARRIVE.TRANS64.RED.A1T0 RZ, [R3+URZ], RZ ;  /* 0x000000ff03ff09a7 */ /* 0x0001e2000810043f */
[----:B------:R-:W-:-:S13]  /*22a0*/  ISETP.GT.U32.AND P0, PT, R23, 0x1, PT ;  /* 0x000000011700780c */ /* 0x000fda0003f04070 */
[----:B0-----:R-:W-:Y:S05]  /*22b0*/  @P0 BRA `(.L_x_34) ;  /* 0x0000000000040947 */ /* 0x001fea0003800000 */
[----:B------:R-:W-:Y:S01]  /*22c0*/  BPT.TRAP 0x1 ;  /* 0x000000040000795c */ /* 0x000fe20000300000 */
.L_x_34:
[----:B------:R-:W-:Y:S01]  /*22d0*/  SHF.L.U32 R0, R105, 0x1f, RZ ;  /* 0x0000001f69007819 */ /* 0x000fe200000006ff */
[----:B------:R-:W-:Y:S01]  /*22e0*/  UIADD3 UR38, UR38, UR45, URZ ;  /* 0x0000002d26267290 */ /* 0x000fe2000fffe03f */
[----:B------:R-:W-:Y:S01]  /*22f0*/  SHF.R.S32.HI R9, RZ, 0x1f, R19 ;  /* 0x0000001fff097819 */ /* 0x000fe20000011413 */
[----:B------:R-:W-:Y:S01]  /*2300*/  UISETP.GE.U32.AND UP1, UPT, UR45, 0x9, UPT ;  /* 0x000000092d00788c */ /* 0x000fe2000bf26070 */
[----:B------:R-:W0:Y:S01]  /*2310*/  SYNCS.PHASECHK.TRANS64.TRYWAIT P0, [UR43+0x8], R0 ;  /* 0x00000800ff0075a7 */ /* 0x000e22000800016b */
[----:B------:R-:W-:-:S04]  /*2320*/  UISETP.GT.U32.AND UP0, UPT, UR38, 0x8, UPT ;  /* 0x000000082600788c */ /* 0x000fc8000bf04070 */
[----:B------:R-:W-:-:S04]  /*2330*/  UISETP.LT.U32.AND UP0, UPT, UR45, 0x9, UP0 ;  /* 0x000000092d00788c */ /* 0x000fc80008701070 */
[----:B------:R-:W-:Y:S02]  /*2340*/  USEL UR6, URZ, 0x1, !UP0 ;  /* 0x000000013f067887 */ /* 0x000fe4000c000000 */
[----:B------:R-:W-:Y:S02]  /*2350*/  @UP1 UIMAD.WIDE.U32 UR4, UR38, 0x38e38e39, URZ ;  /* 0x38e38e39260418a5 */ /* 0x000fe4000f8e003f */
[----:B------:R-:W-:Y:S02]  /*2360*/  ULOP3.LUT UR39, UR39, UR6, URZ, 0x3c, !UPT ;  /* 0x0000000627277292 */ /* 0x000fe4000f8e3c3f */
[----:B------:R-:W-:-:S04]  /*2370*/  @UP1 USHF.R.U32.HI UR4, URZ, 0x1, UR5 ;  /* 0x000000013f041899 */ /* 0x000fc80008011605 */
[----:B------:R-:W-:Y:S01]  /*2380*/  @UP1 ULOP3.LUT UR39, UR39, 0x1, UR4, 0x78, !UPT ;  /* 0x0000000127271892 */ /* 0x000fe2000f8e7804 */
[----:B0-----:R-:W-:Y:S11]  /*2390*/  @!P0 BRA `(.L_x_36) ;  /* 0x0000005c00008947 */ /* 0x001ff60003800000 */
.L_x_195:
[----:B------:R-:W-:Y:S01]  /*23a0*/  ULDC.64 UR4, c[0x0][0x5d0] ;  /* 0x0001740000047ab9 */ /* 0x000fe20000000a00 */
[----:B------:R-:W-:Y:S01]  /*23b0*/  ULDC UR6, c[0x0][0x284] ;  /* 0x0000a10000067ab9 */ /* 0x000fe20000000800 */
[----:B0-----:R-:W-:Y:S02]  /*23c0*/  IMAD R0, R9, UR4, RZ ;  /* 0x0000000409007c24 */ /* 0x001fe4000f8e02ff */
[----:B------:R-:W-:Y:S02]  /*23d0*/  IMAD.SHL.U32 R12, R18, 0x80, RZ ;  /* 0x00000080120c7824 */ /* 0x000fe400078e00ff */
[C---:B------:R-:W-:Y:S02]  /*23e0*/  IMAD R3, R19.reuse, UR5, R0 ;  /* 0x0000000513037c24 */ /* 0x040fe4000f8e0200 */
[----:B------:R-:W-:Y:S01]  /*23f0*/  IMAD.SHL.U32 R0, R22, 0x40, RZ ;  /* 0x0000004016007824 */ /* 0x000fe200078e00ff */
[----:B------:R-:W-:Y:S01]  /*2400*/  SHF.R.S32.HI R13, RZ, 0x1f, R12 ;  /* 0x0000001fff0d7819 */ /* 0x000fe2000001140c */
[----:B------:R-:W-:Y:S01]  /*2410*/  IMAD.WIDE.U32 R4, R19, UR4, R94 ;  /* 0x0000000413047c25 */ /* 0x000fe2000f8e005e */
[----:B------:R-:W-:-:S02]  /*2420*/  ULDC.64 UR4, c[0x0][0x5c8] ;  /* 0x0001720000047ab9 */ /* 0x000fc40000000a00 */
[----:B------:R-:W-:Y:S01]  /*2430*/  ISETP.GE.AND P0, PT, R0, UR6, PT ;  /* 0x0000000600007c0c */ /* 0x000fe2000bf06270 */
[----:B------:R-:W-:Y:S01]  /*2440*/  ULDC UR6, c[0x0][0x288] ;  /* 0x0000a20000067ab9 */ /* 0x000fe20000000800 */
[----:B------:R-:W-:Y:S01]  /*2450*/  IADD3 R4, P1, R12, R4, RZ ;  /* 0x000000040c047210 */ /* 0x000fe20007f3e0ff */
[----:B------:R-:W-:Y:S01]  /*2460*/  IMAD.WIDE R20, R22, 0x40, R92 ;  /* 0x0000004016147825 */ /* 0x000fe200078e025c */
[----:B------:R-:W-:Y:S02]  /*2470*/  ISETP.GE.OR P0, PT, R12, UR6, P0 ;  /* 0x000000060c007c0c */ /* 0x000fe40008706670 */
[----:B------:R-:W-:Y:S01]  /*2480*/  IADD3.X R5, R13, R5, R3, P1, !PT ;  /* 0x000000050d057210 */ /* 0x000fe20000ffe403 */
[----:B------:R-:W-:-:S04]  /*2490*/  IMAD R7, R21, UR4, RZ ;  /* 0x0000000415077c24 */ /* 0x000fc8000f8e02ff */
[C---:B------:R-:W-:Y:S02]  /*24a0*/  IMAD R7, R20.reuse, UR5, R7 ;  /* 0x0000000514077c24 */ /* 0x040fe4000f8e0207 */
[----:B------:R-:W-:-:S04]  /*24b0*/  IMAD.WIDE.U32 R106, R20, UR4, R4 ;  /* 0x00000004146a7c25 */ /* 0x000fc8000f8e0004 */
[----:B------:R-:W-:Y:S05]  /*24c0*/  @P0 BRA `(.L_x_37) ;  /* 0x0000003c00dc0947 */ /* 0x000fea0003800000 */
[----:B-----5:R-:W-:Y:S01]  /*24d0*/  FSETP.NEU.AND P0, PT, R91, RZ, PT ;  /* 0x000000ff5b00720b */ /* 0x020fe20003f0d000 */
[----:B------:R-:W-:Y:S01]  /*24e0*/  IMAD.IADD R3, R99, 0x1, -R12 ;  /* 0x0000000163037824 */ /* 0x000fe200078e0a0c */
[----:B------:R-:W-:Y:S01]  /*24f0*/  BSSY B0, `(.L_x_37) ;  /* 0x00003f4000007945 */ /* 0x000fe20003800000 */
[----:B------:R-:W-:Y:S02]  /*2500*/  IMAD.IADD R0, R103, 0x1, -R0 ;  /* 0x0000000167007824 */ /* 0x000fe400078e0a00 */
[----:B------:R-:W-:Y:S01]  /*2510*/  IMAD.IADD R115, R107, 0x1, R7 ;  /* 0x000000016b737824 */ /* 0x000fe200078e0207 */
[----:B------:R-:W-:-:S04]  /*2520*/  ISETP.GT.AND P2, PT, R3, RZ, PT ;  /* 0x000000ff0300720c */ /* 0x000fc80003f44270 */
[----:B------:R-:W-:-:S03]  /*2530*/  ISETP.GT.AND P1, PT, R0, RZ, P2 ;  /* 0x000000ff0000720c */ /* 0x000fc60001724270 */
[----:B------:R-:W-:Y:S10]  /*2540*/  @!P0 BRA `(.L_x_38) ;  /* 0x0000002c00208947 */ /* 0x000ff40003800000 */
[----:B------:R-:W0:Y:S01]  /*2550*/  LDC.64 R108, c[0x0][0x5b8] ;  /* 0x00016e00ff6c7b82 */ /* 0x000e220000000a00 */
[----:B------:R-:W-:-:S07]  /*2560*/  ULDC.64 UR4, c[0x0][0x5c0] ;  /* 0x0001700000047ab9 */ /* 0x000fce0000000a00 */
[----:B------:R-:W1:Y:S08]  /*2570*/  LDC.64 R110, c[0x0][0x5b0] ;  /* 0x00016c00ff6e7b82 */ /* 0x000e700000000a00 */
[----:B------:R-:W2:Y:S01]  /*2580*/  LDC.64 R112, c[0x0][0x5a8] ;  /* 0x00016a00ff707b82 */ /* 0x000ea20000000a00 */
[-C--:B0-----:R-:W-:Y:S02]  /*2590*/  IMAD R6, R9, R108.reuse, RZ ;  /* 0x0000006c09067224 */ /* 0x081fe400078e02ff */
[----:B------:R-:W-:-:S04]  /*25a0*/  IMAD.WIDE.U32 R4, R19, R108, R94 ;  /* 0x0000006c13047225 */ /* 0x000fc800078e005e */
[----:B------:R-:W-:Y:S01]  /*25b0*/  IMAD R107, R19, R109, R6 ;  /* 0x0000006d136b7224 */ /* 0x000fe200078e0206 */
[----:B------:R-:W-:Y:S01]  /*25c0*/  IADD3 R6, P0, R12, R4, RZ ;  /* 0x000000040c067210 */ /* 0x000fe20007f1e0ff */
[----:B-1----:R-:W-:-:S03]  /*25d0*/  IMAD R4, R21, R110, RZ ;  /* 0x0000006e15047224 */ /* 0x002fc600078e02ff */
[----:B------:R-:W-:Y:S01]  /*25e0*/  IADD3.X R7, R13, R5, R107, P0, !PT ;  /* 0x000000050d077210 */ /* 0x000fe200007fe46b */
[C---:B------:R-:W-:Y:S02]  /*25f0*/  IMAD R109, R20.reuse, R111, R4 ;  /* 0x0000006f146d7224 */ /* 0x040fe400078e0204 */
[----:B------:R-:W-:-:S04]  /*2600*/  IMAD.WIDE.U32 R4, R20, R110, R6 ;  /* 0x0000006e14047225 */ /* 0x000fc800078e0006 */
[----:B------:R-:W-:Y:S01]  /*2610*/  IMAD.IADD R5, R5, 0x1, R109 ;  /* 0x0000000105057824 */ /* 0x000fe200078e026d */
[----:B--2---:R-:W-:-:S04]  /*2620*/  LEA R10, P0, R4, R112, 0x1 ;  /* 0x00000070040a7211 */ /* 0x004fc800078008ff */
[----:B------:R-:W-:-:S05]  /*2630*/  LEA.HI.X R11, R4, R113, R5, 0x1, P0 ;  /* 0x00000071040b7211 */ /* 0x000fca00000f0c05 */
[----:B------:R-:W2:Y:S01]  /*2640*/  @P1 LDG.E.LTC128B.U16 R18, desc[UR36][R10.64] ;  /* 0x000000240a121981 */ /* 0x000ea2000c1e1520 */
[----:B------:R-:W-:Y:S01]  /*2650*/  IMAD.WIDE.U32 R4, R20, R110, R12 ;  /* 0x0000006e14047225 */ /* 0x000fe200078e000c */
[----:B------:R-:W-:Y:S02]  /*2660*/  BSSY B1, `(.L_x_39) ;  /* 0x0000015000017945 */ /* 0x000fe40003800000 */
[----:B------:R-:W-:-:S04]  /*2670*/  IADD3 R14, P0, R94, R4, RZ ;  /* 0x000000045e0e7210 */ /* 0x000fc80007f1e0ff */
[----:B------:R-:W-:Y:S02]  /*2680*/  IADD3.X R15, R95, R109, R5, P0, !PT ;  /* 0x0000006d5f0f7210 */ /* 0x000fe400007fe405 */
[----:B------:R-:W-:Y:S01]  /*2690*/  LEA R8, P0, R106, UR4, 0x1 ;  /* 0x000000046a087c11 */ /* 0x000fe2000f8008ff */
[----:B------:R-:W-:-:S03]  /*26a0*/  IMAD.WIDE.U32 R14, R19, R108, R14 ;  /* 0x0000006c130e7225 */ /* 0x000fc600078e000e */
[----:B------:R-:W-:Y:S02]  /*26b0*/  LEA.HI.X R9, R106, UR5, R115, 0x1, P0 ;  /* 0x000000056a097c11 */ /* 0x000fe400080f0c73 */
[----:B------:R-:W-:-:S04]  /*26c0*/  ISETP.GT.AND P0, PT, R3, 0x1, PT ;  /* 0x000000010300780c */ /* 0x000fc80003f04270 */
[----:B------:R-:W-:Y:S01]  /*26d0*/  ISETP.GT.AND P3, PT, R0, RZ, P0 ;  /* 0x000000ff0000720c */ /* 0x000fe20000764270 */
[----:B--2---:R-:W-:-:S04]  /*26e0*/  IMAD.U32 R4, R18, 0x10000, RZ ;  /* 0x0001000012047824 */ /* 0x004fc800078e00ff */
[----:B------:R-:W-:Y:S01]  /*26f0*/  FMUL R5, R4, R91 ;  /* 0x0000005b04057220 */ /* 0x000fe20000400000 */
[----:B------:R-:W-:-:S03]  /*2700*/  LEA R4, P4, R14, R112, 0x1 ;  /* 0x000000700e047211 */ /* 0x000fc600078808ff */
[----:B------:R-:W-:-:S05]  /*2710*/  FFMA R5, R24, R90, R5 ;  /* 0x0000005a18057223 */ /* 0x000fca0000000005 */
[----:B------:R-:W-:Y:S01]  /*2720*/  F2FP.BF16.F32.PACK_AB R10, RZ, R5 ;  /* 0x00000005ff0a723e */ /* 0x000fe200000010ff */
[----:B------:R-:W-:-:S03]  /*2730*/  IMAD.IADD R5, R107, 0x1, R15 ;  /* 0x000000016b057824 */ /* 0x000fc600078e020f */
[----:B------:R-:W-:Y:S01]  /*2740*/  PRMT R11, R10, 0x7610, R11 ;  /* 0x000076100a0b7816 */ /* 0x000fe2000000000b */
[----:B------:R-:W-:Y:S01]  /*2750*/  IMAD.SHL.U32 R10, R110, 0x8, RZ ;  /* 0x000000086e0a7824 */ /* 0x000fe200078e00ff */
[----:B------:R-:W-:-:S03]  /*2760*/  LEA.HI.X R5, R14, R113, R5, 0x1, P4 ;  /* 0x000000710e057211 */ /* 0x000fc600020f0c05 */
[----:B------:R0:W-:Y:S02]  /*2770*/  @P1 STG.E.U16 desc[UR36][R8.64], R11 ;  /* 0x0000000b08001986 */ /* 0x0001e4000c101524 */
[----:B0-----:R-:W-:Y:S01]  /*2780*/  SHF.L.U64.HI R11, R110, 0x3, R111 ;  /* 0x000000036e0b7819 */ /* 0x001fe2000001026f */
[----:B------:R-:W-:Y:S06]  /*2790*/  @!P3 BRA `(.L_x_40) ;  /* 0x000000000004b947 */ /* 0x000fec0003800000 */
[----:B------:R0:W5:Y:S02]  /*27a0*/  LDG.E.LTC128B.U16 R18, desc[UR36][R4.64+0x2] ;  /* 0x0000022404127981 */ /* 0x000164000c1e1520 */
.L_x_40:
[----:B------:R-:W-:Y:S05]  /*27b0*/  BSYNC B1 ;  /* 0x0000000000017941 */ /* 0x000fea0003800000 */
.L_x_39:
[----:B------:R-:W-:Y:S01]  /*27c0*/  IMAD.WIDE.U32 R10, R20, R110, R10 ;  /* 0x0000006e140a7225 */ /* 0x000fe200078e000a */
[----:B------:R-:W-:-:S03]  /*27d0*/  ISETP.GT.AND P2, PT, R0, 0x8, P2 ;  /* 0x000000080000780c */ /* 0x000fc60001744270 */
[----:B-----5:R-:W-:Y:S01]  /*27e0*/  IMAD.U32 R14, R18, 0x10000, RZ ;  /* 0x00010000120e7824 */ /* 0x020fe200078e00ff */
[----:B------:R-:W-:Y:S01]  /*27f0*/  IADD3 R6, P1, R6, R10, RZ ;  /* 0x0000000a06067210 */ /* 0x000fe20007f3e0ff */
[----:B------:R-:W-:Y:S02]  /*2800*/  IMAD.IADD R109, R109, 0x1, R11 ;  /* 0x000000016d6d7824 */ /* 0x000fe400078e020b */
[----:B------:R-:W-:Y:S02]  /*2810*/  FMUL R14, R14, R91 ;  /* 0x0000005b0e0e7220 */ /* 0x000fe40000400000 */
[----:B------:R-:W-:Y:S02]  /*2820*/  IMAD.X R7, R109, 0x1, R7, P1 ;  /* 0x000000016d077824 */ /* 0x000fe400008e0607 */
[----:B------:R-:W-:Y:S01]  /*2830*/  FFMA R25, R25, R90, R14 ;  /* 0x0000005a19197223 */ /* 0x000fe2000000000e */
[----:B------:R-:W-:-:S04]  /*2840*/  LEA R14, P1, R6, R112, 0x1 ;  /* 0x00000070060e7211 */ /* 0x000fc800078208ff */
[----:B------:R-:W-:Y:S01]  /*2850*/  LEA.HI.X R15, R6, R113, R7, 0x1, P1 ;  /* 0x00000071060f7211 */ /* 0x000fe200008f0c07 */
[----:B------:R-:W-:Y:S01]  /*2860*/  @P3 IMAD.MOV.U32 R6, RZ, RZ, R8 ;  /* 0x000000ffff063224 */ /* 0x000fe200078e0008 */
[----:B------:R-:W-:Y:S01]  /*2870*/  F2FP.BF16.F32.PACK_AB R25, RZ, R25 ;  /* 0x00000019ff19723e */ /* 0x000fe200000010ff */
[----:B------:R-:W-:-:S05]  /*2880*/  @P3 IMAD.MOV.U32 R7, RZ, RZ, R9 ;  /* 0x000000ffff073224 */ /* 0x000fca00078e0009 */
[----:B------:R1:W-:Y:S04]  /*2890*/  @P3 STG.E.U16 desc[UR36][R6.64+0x2], R25 ;  /* 0x0000021906003986 */ /* 0x0003e8000c101524 */
[----:B------:R-:W2:Y:S01]  /*28a0*/  @P2 LDG.E.LTC128B.U16 R18, desc[UR36][R14.64] ;  /* 0x000000240e122981 */ /* 0x000ea2000c1e1520 */
[----:B------:R-:W-:Y:S01]  /*28b0*/  IADD3 R12, P1, P3, R94, R10, R12 ;  /* 0x0000000a5e0c7210 */ /* 0x000fe20007b3e00c */
[----:B------:R-:W-:Y:S01]  /*28c0*/  BSSY B1, `(.L_x_41) ;  /* 0x0000011000017945 */ /* 0x000fe20003800000 */
[----:B------:R-:W-:Y:S02]  /*28d0*/  ISETP.GT.AND P0, PT, R0, 0x8, P0 ;  /* 0x000000080000780c */ /* 0x000fe40000704270 */
[----:B------:R-:W-:-:S03]  /*28e0*/  IADD3.X R13, R95, R109, R13, P1, P3 ;  /* 0x0000006d5f0d7210 */ /* 0x000fc60000fe640d */
[----:B------:R-:W-:Y:S01]  /*28f0*/  IMAD.WIDE.U32 R12, R19, R108, R12 ;  /* 0x0000006c130c7225 */ /* 0x000fe200078e000c */
[----:B------:R-:W-:-:S03]  /*2900*/  SHF.L.U64.HI R19, R96, 0x1, R97 ;  /* 0x0000000160137819 */ /* 0x000fc60000010261 */
[----:B------:R-:W-:Y:S01]  /*2910*/  IMAD.IADD R13, R107, 0x1, R13 ;  /* 0x000000016b0d7824 */ /* 0x000fe200078e020d */
[----:B-1----:R-:W-:-:S04]  /*2920*/  LEA R6, P3, R12, R112, 0x1 ;  /* 0x000000700c067211 */ /* 0x002fc800078608ff */
[----:B------:R-:W-:Y:S01]  /*2930*/  LEA.HI.X R7, R12, R113, R13, 0x1, P3 ;  /* 0x000000710c077211 */ /* 0x000fe200018f0c0d */
[----:B--2---:R-:W-:-:S04]  /*2940*/  IMAD.U32 R10, R18, 0x10000, RZ ;  /* 0x00010000120a7824 */ /* 0x004fc800078e00ff */
[----:B------:R-:W-:Y:S01]  /*2950*/  FMUL R11, R10, R91 ;  /* 0x0000005b0a0b7220 */ /* 0x000fe20000400000 */
[----:B------:R-:W-:-:S03]  /*2960*/  LEA R10, P1, R96, R8, 0x1 ;  /* 0x00000008600a7211 */ /* 0x000fc600078208ff */
[----:B------:R-:W-:-:S05]  /*2970*/  FFMA R11, R26, R90, R11 ;  /* 0x0000005a1a0b7223 */ /* 0x000fca000000000b */
[----:B------:R-:W-:Y:S01]  /*2980*/  F2FP.BF16.F32.PACK_AB R14, RZ, R11 ;  /* 0x0000000bff0e723e */ /* 0x000fe200000010ff */
[----:B------:R-:W-:-:S05]  /*2990*/  IMAD.X R11, R19, 0x1, R9, P1 ;  /* 0x00000001130b7824 */ /* 0x000fca00008e0609 */
[----:B------:R1:W-:Y:S01]  /*29a0*/  @P2 STG.E.U16 desc[UR36][R10.64], R14 ;  /* 0x0000000e0a002986 */ /* 0x0003e2000c101524 */
[----:B------:R-:W-:Y:S05]  /*29b0*/  @!P0 BRA `(.L_x_42) ;  /* 0x0000000000048947 */ /* 0x000fea0003800000 */
[----:B------:R2:W5:Y:S02]  /*29c0*/  LDG.E.LTC128B.U16 R18, desc[UR36][R6.64+0x2] ;  /* 0x0000022406127981 */ /* 0x000564000c1e1520 */
.L_x_42:
[----:B------:R-:W-:Y:S05]  /*29d0*/  BSYNC B1 ;  /* 0x0000000000017941 */ /* 0x000fea0003800000 */
.L_x_41:
[----:B-----5:R-:W-:Y:S01]  /*29e0*/  IMAD.U32 R12, R18, 0x10000, RZ ;  /* 0x00010000120c7824 */ /* 0x020fe200078e00ff */
[----:B------:R-:W-:Y:S01]  /*29f0*/  ISETP.GT.AND P1, PT, R3, 0x8, PT ;  /* 0x000000080300780c */ /* 0x000fe20003f24270 */
[----:B------:R-:W-:Y:S02]  /*2a00*/  BSSY B1, `(.L_x_43) ;  /* 0x0000008000017945 */ /* 0x000fe40003800000 */
[----:B------:R-:W-:Y:S01]  /*2a10*/  FMUL R12, R12, R91 ;  /* 0x0000005b0c0c7220 */ /* 0x000fe20000400000 */
[----:B------:R-:W-:-:S03]  /*2a20*/  ISETP.GT.AND P2, PT, R0, RZ, P1 ;  /* 0x000000ff0000720c */ /* 0x000fc60000f44270 */
[----:B------:R-:W-:-:S05]  /*2a30*/  FFMA R12, R27, R90, R12 ;  /* 0x0000005a1b0c7223 */ /* 0x000fca000000000c */
[----:B------:R-:W-:-:S05]  /*2a40*/  F2FP.BF16.F32.PACK_AB R12, RZ, R12 ;  /* 0x0000000cff0c723e */ /* 0x000fca00000010ff */
[----:B------:R3:W-:Y:S01]  /*2a50*/  @P0 STG.E.U16 desc[UR36][R10.64+0x2], R12 ;  /* 0x0000020c0a000986 */ /* 0x0007e2000c101524 */
[----:B------:R-:W-:Y:S05]  /*2a60*/  @!P2 BRA `(.L_x_44) ;  /* 0x000000000004a947 */ /* 0x000fea0003800000 */
[----:B------:R4:W5:Y:S02]  /*2a70*/  LDG.E.LTC128B.U16 R18, desc[UR36][R4.64+0x10] ;  /* 0x0000102404127981 */ /* 0x000964000c1e1520 */
.L_x_44:
[----:B------:R-:W-:Y:S05]  /*2a80*/  BSYNC B1 ;  /* 0x0000000000017941 */ /* 0x000fea0003800000 */
.L_x_43:
[----:B---3-5:R-:W-:Y:S01]  /*2a90*/  IMAD.U32 R12, R18, 0x10000, RZ ;  /* 0x00010000120c7824 */ /* 0x028fe200078e00ff */
        /* <DEDUP_REMOVED lines=9> */
.L_x_46:
[----:B------:R-:W-:Y:S05]  /*2b30*/  BSYNC B1 ;  /* 0x0000000000017941 */ /* 0x000fea0003800000 */
.L_x_45:
[----:B-----5:R-:W-:Y:S01]  /*2b40*/  IMAD.U32 R12, R18, 0x10000, RZ ;  /* 0x00010000120c7824 */ /* 0x020fe200078e00ff */
[----:B------:R-:W-:Y:S01]  /*2b50*/  ISETP.GT.AND P1, PT, R0, 0x8, P1 ;  /* 0x000000080000780c */ /* 0x000fe20000f24270 */
[----:B------:R-:W-:Y:S02]  /*2b60*/  BSSY B1, `(.L_x_47) ;  /* 0x0000007000017945 */ /* 0x000fe40003800000 */
[----:B------:R-:W-:-:S04]  /*2b70*/  FMUL R12, R12, R91 ;  /* 0x0000005b0c0c7220 */ /* 0x000fc80000400000 */
[----:B------:R-:W-:-:S05]  /*2b80*/  FFMA R12, R29, R90, R12 ;  /* 0x0000005a1d0c7223 */ /* 0x000fca000000000c */
[----:B------:R-:W-:-:S05]  /*2b90*/  F2FP.BF16.F32.PACK_AB R12, RZ, R12 ;  /* 0x0000000cff0c723e */ /* 0x000fca00000010ff */
[----:B------:R0:W-:Y:S01]  /*2ba0*/  @P3 STG.E.U16 desc[UR36][R8.64+0x12], R12 ;  /* 0x0000120c08003986 */ /* 0x0001e2000c101524 */
[----:B------:R-:W-:Y:S05]  /*2bb0*/  @!P1 BRA `(.L_x_48) ;  /* 0x0000000000049947 */ /* 0x000fea0003800000 */
[----:B------:R0:W5:Y:S02]  /*2bc0*/  LDG.E.LTC128B.U16 R18, desc[UR36][R6.64+0x10] ;  /* 0x0000102406127981 */ /* 0x000164000c1e1520 */
.L_x_48:
[----:B------:R-:W-:Y:S05]  /*2bd0*/  BSYNC B1 ;  /* 0x0000000000017941 */ /* 0x000fea0003800000 */
.L_x_47:
[----:B0----5:R-:W-:Y:S01]  /*2be0*/  IMAD.U32 R12, R18, 0x10000, RZ ;  /* 0x00010000120c7824 */ /* 0x021fe200078e00ff */
[----:B------:R-:W-:Y:S01]  /*2bf0*/  ISETP.GT.AND P0, PT, R0, 0x8, P0 ;  /* 0x000000080000780c */ /* 0x000fe20000704270 */
[----:B------:R-:W-:Y:S02]  /*2c00*/  BSSY B1, `(.L_x_49) ;  /* 0x0000007000017945 */ /* 0x000fe40003800000 */
[----:B---3--:R-:W-:-:S04]  /*2c10*/  FMUL R13, R12, R91 ;  /* 0x0000005b0c0d7220 */ /* 0x008fc80000400000 */
[----:B------:R-:W-:-:S05]  /*2c20*/  FFMA R13, R30, R90, R13 ;  /* 0x0000005a1e0d7223 */ /* 0x000fca000000000d */
[----:B------:R-:W-:-:S05]  /*2c30*/  F2FP.BF16.F32.PACK_AB R13, RZ, R13 ;  /* 0x0000000dff0d723e */ /* 0x000fca00000010ff */
[----:B------:R0:W-:Y:S01]  /*2c40*/  @P1 STG.E.U16 desc[UR36][R10.64+0x10], R13 ;  /* 0x0000100d0a001986 */ /* 0x0001e2000c101524 */
[----:B------:R-:W-:Y:S05]  /*2c50*/  @!P0 BRA `(.L_x_50) ;  /* 0x0000000000048947 */ /* 0x000fea0003800000 */
[----:B------:R3:W5:Y:S02]  /*2c60*/  LDG.E.LTC128B.U16 R18, desc[UR36][R6.64+0x12] ;  /* 0x0000122406127981 */ /* 0x000764000c1e1520 */
.L_x_50:
[----:B------:R-:W-:Y:S05]  /*2c70*/  BSYNC B1 ;  /* 0x0000000000017941 */ /* 0x000fea0003800000 */
.L_x_49:
        /* <DEDUP_REMOVED lines=10> */
.L_x_52:
[----:B------:R-:W-:Y:S05]  /*2d20*/  BSYNC B1 ;  /* 0x0000000000017941 */ /* 0x000fea0003800000 */
.L_x_51:
[----:B0----5:R-:W-:Y:S01]  /*2d30*/  IMAD.U32 R12, R18, 0x10000, RZ ;  /* 0x00010000120c7824 */ /* 0x021fe200078e00ff */
        /* <DEDUP_REMOVED lines=9> */
.L_x_54:
[----:B------:R-:W-:Y:S05]  /*2dd0*/  BSYNC B1 ;  /* 0x0000000000017941 */ /* 0x000fea0003800000 */
.L_x_53:
        /* <DEDUP_REMOVED lines=9> */
.L_x_56:
[----:B------:R-:W-:Y:S05]  /*2e70*/  BSYNC B1 ;  /* 0x0000000000017941 */ /* 0x000fea0003800000 */
.L_x_55:
[----:B0----5:R-:W-:Y:S01]  /*2e80*/  IMAD.U32 R12, R18, 0x10000, RZ ;  /* 0x00010000120c7824 */ /* 0x021fe200078e00ff */
        /* <DEDUP_REMOVED lines=8> */
.L_x_58:
[----:B------:R-:W-:Y:S05]  /*2f10*/  BSYNC B1 ;  /* 0x0000000000017941 */ /* 0x000fea0003800000 */
.L_x_57:
        /* <DEDUP_REMOVED lines=10> */
.L_x_60:
[----:B------:R-:W-:Y:S05]  /*2fc0*/  BSYNC B1 ;  /* 0x0000000000017941 */ /* 0x000fea0003800000 */
.L_x_59:
        /* <DEDUP_REMOVED lines=10> */
.L_x_62:
[----:B------:R-:W-:Y:S05]  /*3070*/  BSYNC B1 ;  /* 0x0000000000017941 */ /* 0x000fea0003800000 */
.L_x_61:
        /* <DEDUP_REMOVED lines=9> */
.L_x_64:
[----:B------:R-:W-:Y:S05]  /*3110*/  BSYNC B1 ;  /* 0x0000000000017941 */ /* 0x000fea0003800000 */
.L_x_63:
        /* <DEDUP_REMOVED lines=9> */
.L_x_66:
[----:B------:R-:W-:Y:S05]  /*31b0*/  BSYNC B1 ;  /* 0x0000000000017941 */ /* 0x000fea0003800000 */
.L_x_65:
        /* <DEDUP_REMOVED lines=10> */
.L_x_68:
[----:B------:R-:W-:Y:S05]  /*3260*/  BSYNC B1 ;  /* 0x0000000000017941 */ /* 0x000fea0003800000 */
.L_x_67:
        /* <DEDUP_REMOVED lines=10> */
.L_x_70:
[----:B------:R-:W-:Y:S05]  /*3310*/  BSYNC B1 ;  /* 0x0000000000017941 */ /* 0x000fea0003800000 */
.L_x_69:
        /* <DEDUP_REMOVED lines=9> */
.L_x_72:
[----:B------:R-:W-:Y:S05]  /*33b0*/  BSYNC B1 ;  /* 0x0000000000017941 */ /* 0x000fea0003800000 */
.L_x_71:
        /* <DEDUP_REMOVED lines=9> */
.L_x_74:
[----:B------:R-:W-:Y:S05]  /*3450*/  BSYNC B1 ;  /* 0x0000000000017941 */ /* 0x000fea0003800000 */
.L_x_73:
        /* <DEDUP_REMOVED lines=10> */
.L_x_76:
[----:B------:R-:W-:Y:S05]  /*3500*/  BSYNC B1 ;  /* 0x0000000000017941 */ /* 0x000fea0003800000 */
.L_x_75:
        /* <DEDUP_REMOVED lines=10> */
.L_x_78:
[----:B------:R-:W-:Y:S05]  /*35b0*/  BSYNC B1 ;  /* 0x0000000000017941 */ /* 0x000fea0003800000 */
.L_x_77:
        /* <DEDUP_REMOVED lines=9> */
.L_x_80:
[----:B------:R-:W-:Y:S05]  /*3650*/  BSYNC B1 ;  /* 0x0000000000017941 */ /* 0x000fea0003800000 */
.L_x_79:
        /* <DEDUP_REMOVED lines=9> */
.L_x_82:
[----:B------:R-:W-:Y:S05]  /*36f0*/  BSYNC B1 ;  /* 0x0000000000017941 */ /* 0x000fea0003800000 */
.L_x_81:
        /* <DEDUP_REMOVED lines=10> */
.L_x_84:
[----:B------:R-:W-:Y:S05]  /*37a0*/  BSYNC B1 ;  /* 0x0000000000017941 */ /* 0x000fea0003800000 */
.L_x_83:
        /* <DEDUP_REMOVED lines=10> */
.L_x_86:
[----:B------:R-:W-:Y:S05]  /*3850*/  BSYNC B1 ;  /* 0x0000000000017941 */ /* 0x000fea0003800000 */
.L_x_85:
        /* <DEDUP_REMOVED lines=9> */
.L_x_88:
[----:B------:R-:W-:Y:S05]  /*38f0*/  BSYNC B1 ;  /* 0x0000000000017941 */ /* 0x000fea0003800000 */
.L_x_87:
        /* <DEDUP_REMOVED lines=9> */
.L_x_90:
[----:B------:R-:W-:Y:S05]  /*3990*/  BSYNC B1 ;  /* 0x0000000000017941 */ /* 0x000fea0003800000 */
.L_x_89:
        /* <DEDUP_REMOVED lines=10> */
.L_x_92:
[----:B------:R-:W-:Y:S05]  /*3a40*/  BSYNC B1 ;  /* 0x0000000000017941 */ /* 0x000fea0003800000 */
.L_x_91:
        /* <DEDUP_REMOVED lines=10> */
.L_x_94:
[----:B------:R-:W-:Y:S05]  /*3af0*/  BSYNC B1 ;  /* 0x0000000000017941 */ /* 0x000fea0003800000 */
.L_x_93:
        /* <DEDUP_REMOVED lines=9> */
.L_x_96:
[----:B------:R-:W-:Y:S05]  /*3b90*/  BSYNC B1 ;  /* 0x0000000000017941 */ /* 0x000fea0003800000 */
.L_x_95:
        /* <DEDUP_REMOVED lines=9> */
.L_x_98:
[----:B------:R-:W-:Y:S05]  /*3c30*/  BSYNC B1 ;  /* 0x0000000000017941 */ /* 0x000fea0003800000 */
.L_x_97:
        /* <DEDUP_REMOVED lines=10> */
.L_x_100:
[----:B------:R-:W-:Y:S05]  /*3ce0*/  BSYNC B1 ;  /* 0x0000000000017941 */ /* 0x000fea0003800000 */
.L_x_99:
        /* <DEDUP_REMOVED lines=10> */
.L_x_102:
[----:B------:R-:W-:Y:S05]  /*3d90*/  BSYNC B1 ;  /* 0x0000000000017941 */ /* 0x000fea0003800000 */
.L_x_101:
        /* <DEDUP_REMOVED lines=9> */
.L_x_104:
[----:B------:R-:W-:Y:S05]  /*3e30*/  BSYNC B1 ;  /* 0x0000000000017941 */ /* 0x000fea0003800000 */
.L_x_103:
        /* <DEDUP_REMOVED lines=9> */
.L_x_106:
[----:B------:R-:W-:Y:S05]  /*3ed0*/  BSYNC B1 ;  /* 0x0000000000017941 */ /* 0x000fea0003800000 */
.L_x_105:
        /* <DEDUP_REMOVED lines=10> */
.L_x_108:
[----:B------:R-:W-:Y:S05]  /*3f80*/  BSYNC B1 ;  /* 0x0000000000017941 */ /* 0x000fea0003800000 */
.L_x_107:
        /* <DEDUP_REMOVED lines=10> */
.L_x_110:
[----:B------:R-:W-:Y:S05]  /*4030*/  BSYNC B1 ;  /* 0x0000000000017941 */ /* 0x000fea0003800000 */
.L_x_109:
        /* <DEDUP_REMOVED lines=9> */
.L_x_112:
[----:B------:R-:W-:Y:S05]  /*40d0*/  BSYNC B1 ;  /* 0x0000000000017941 */ /* 0x000fea0003800000 */
.L_x_111:
        /* <DEDUP_REMOVED lines=9> */
.L_x_114:
[----:B------:R-:W-:Y:S05]  /*4170*/  BSYNC B1 ;  /* 0x0000000000017941 */ /* 0x000fea0003800000 */
.L_x_113:
        /* <DEDUP_REMOVED lines=10> */
.L_x_116:
[----:B------:R-:W-:Y:S05]  /*4220*/  BSYNC B1 ;  /* 0x0000000000017941 */ /* 0x000fea0003800000 */
.L_x_115:
        /* <DEDUP_REMOVED lines=10> */
.L_x_118:
[----:B------:R-:W-:Y:S05]  /*42d0*/  BSYNC B1 ;  /* 0x0000000000017941 */ /* 0x000fea0003800000 */
.L_x_117:
        /* <DEDUP_REMOVED lines=9> */
.L_x_120:
[----:B------:R-:W-:Y:S05]  /*4370*/  BSYNC B1 ;  /* 0x0000000000017941 */ /* 0x000fea0003800000 */
.L_x_119:
        /* <DEDUP_REMOVED lines=9> */
.L_x_122:
[----:B------:R-:W-:Y:S05]  /*4410*/  BSYNC B1 ;  /* 0x0000000000017941 */ /* 0x000fea0003800000 */
.L_x_121:
        /* <DEDUP_REMOVED lines=10> */
.L_x_124:
[----:B------:R-:W-:Y:S05]  /*44c0*/  BSYNC B1 ;  /* 0x0000000000017941 */ /* 0x000fea0003800000 */
.L_x_123:
        /* <DEDUP_REMOVED lines=10> */
.L_x_126:
[----:B------:R-:W-:Y:S05]  /*4570*/  BSYNC B1 ;  /* 0x0000000000017941 */ /* 0x000fea0003800000 */
.L_x_125:
        /* <DEDUP_REMOVED lines=9> */
.L_x_128:
[----:B------:R-:W-:Y:S05]  /*4610*/  BSYNC B1 ;  /* 0x0000000000017941 */ /* 0x000fea0003800000 */
.L_x_127:
        /* <DEDUP_REMOVED lines=9> */
.L_x_130:
[----:B------:R-:W-:Y:S05]  /*46b0*/  BSYNC B1 ;  /* 0x0000000000017941 */ /* 0x000fea0003800000 */
.L_x_129:
        /* <DEDUP_REMOVED lines=10> */
.L_x_132:
[----:B------:R-:W-:Y:S05]  /*4760*/  BSYNC B1 ;  /* 0x0000000000017941 */ /* 0x000fea0003800000 */
.L_x_131:
        /* <DEDUP_REMOVED lines=10> */
.L_x_134:
[----:B------:R-:W-:Y:S05]  /*4810*/  BSYNC B1 ;  /* 0x0000000000017941 */ /* 0x000fea0003800000 */
.L_x_133:
        /* <DEDUP_REMOVED lines=9> */
.L_x_136:
[----:B------:R-:W-:Y:S05]  /*48b0*/  BSYNC B1 ;  /* 0x0000000000017941 */ /* 0x000fea0003800000 */
.L_x_135:
        /* <DEDUP_REMOVED lines=9> */
.L_x_138:
[----:B------:R-:W-:Y:S05]  /*4950*/  BSYNC B1 ;  /* 0x0000000000017941 */ /* 0x000fea0003800000 */
.L_x_137:
        /* <DEDUP_REMOVED lines=10> */
.L_x_140:
[----:B------:R-:W-:Y:S05]  /*4a00*/  BSYNC B1 ;  /* 0x0000000000017941 */ /* 0x000fea0003800000 */
.L_x_139:
        /* <DEDUP_REMOVED lines=10> */
.L_x_142:
[----:B------:R-:W-:Y:S05]  /*4ab0*/  BSYNC B1 ;  /* 0x0000000000017941 */ /* 0x000fea0003800000 */
.L_x_141:
        /* <DEDUP_REMOVED lines=9> */
.L_x_144:
[----:B------:R-:W-:Y:S05]  /*4b50*/  BSYNC B1 ;  /* 0x0000000000017941 */ /* 0x000fea0003800000 */
.L_x_143:
        /* <DEDUP_REMOVED lines=9> */
.L_x_146:
[----:B------:R-:W-:Y:S05]  /*4bf0*/  BSYNC B1 ;  /* 0x0000000000017941 */ /* 0x000fea0003800000 */
.L_x_145:
        /* <DEDUP_REMOVED lines=10> */
.L_x_148:
[----:B------:R-:W-:Y:S05]  /*4ca0*/  BSYNC B1 ;  /* 0x0000000000017941 */ /* 0x000fea0003800000 */
.L_x_147:
        /* <DEDUP_REMOVED lines=10> */
.L_x_150:
[----:B------:R-:W-:Y:S05]  /*4d50*/  BSYNC B1 ;  /* 0x0000000000017941 */ /* 0x000fea0003800000 */
.L_x_149:
        /* <DEDUP_REMOVED lines=9> */
.L_x_152:
[----:B------:R-:W-:Y:S05]  /*4df0*/  BSYNC B1 ;  /* 0x0000000000017941 */ /* 0x000fea0003800000 */
.L_x_151:
        /* <DEDUP_REMOVED lines=9> */
.L_x_154:
[----:B------:R-:W-:Y:S05]  /*4e90*/  BSYNC B1 ;  /* 0x0000000000017941 */ /* 0x000fea0003800000 */
.L_x_153:
        /* <DEDUP_REMOVED lines=10> */
.L_x_156:
[----:B------:R-:W-:Y:S05]  /*4f40*/  BSYNC B1 ;  /* 0x0000000000017941 */ /* 0x000fea0003800000 */
.L_x_155:
        /* <DEDUP_REMOVED lines=10> */
.L_x_158:
[----:B------:R-:W-:Y:S05]  /*4ff0*/  BSYNC B1 ;  /* 0x0000000000017941 */ /* 0x000fea0003800000 */
.L_x_157:
[----:B0---45:R-:W-:Y:S01]  /*5000*/  IMAD.U32 R4, R18, 0x10000, RZ ;  /* 0x0001000012047824 */ /* 0x031fe200078e00ff */
        /* <DEDUP_REMOVED lines=8> */
.L_x_160:
[----:B------:R-:W-:Y:S05]  /*5090*/  BSYNC B1 ;  /* 0x0000000000017941 */ /* 0x000fea0003800000 */
.L_x_159:
[----:B0----5:R-:W-:Y:S01]  /*50a0*/  IMAD.U32 R4, R18, 0x10000, RZ ;  /* 0x0001000012047824 */ /* 0x021fe200078e00ff */
[----:B------:R-:W-:Y:S01]  /*50b0*/  ISETP.GT.AND P0, PT, R0, 0x8, P0 ;  /* 0x000000080000780c */ /* 0x000fe20000704270 */
[----:B------:R-:W-:Y:S01]  /*50c0*/  @P1 IMAD.MOV.U32 R5, RZ, RZ, R11 ;  /* 0x000000ffff051224 */ /* 0x000fe200078e000b */
[----:B------:R-:W-:Y:S01]  /*50d0*/  BSSY B1, `(.L_x_161) ;  /* 0x0000008000017945 */ /* 0x000fe20003800000 */
[----:B------:R-:W-:Y:S01]  /*50e0*/  FMUL R3, R4, R91 ;  /* 0x0000005b04037220 */ /* 0x000fe20000400000 */
[----:B------:R-:W-:-:S03]  /*50f0*/  @P1 IMAD.MOV.U32 R4, RZ, RZ, R10 ;  /* 0x000000ffff041224 */ /* 0x000fc600078e000a */
[----:B------:R-:W-:-:S05]  /*5100*/  FFMA R3, R86, R90, R3 ;  /* 0x0000005a56037223 */ /* 0x000fca0000000003 */
[----:B------:R-:W-:-:S05]  /*5110*/  F2FP.BF16.F32.PACK_AB R3, RZ, R3 ;  /* 0x00000003ff03723e */ /* 0x000fca00000010ff */
[----:B------:R0:W-:Y:S01]  /*5120*/  @P1 STG.E.U16 desc[UR36][R4.64+0xf0], R3 ;  /* 0x0000f00304001986 */ /* 0x0001e2000c101524 */
[----:B------:R-:W-:Y:S05]  /*5130*/  @!P0 BRA `(.L_x_162) ;  /* 0x0000000000048947 */ /* 0x000fea0003800000 */
[----:B------:R0:W5:Y:S02]  /*5140*/  LDG.E.LTC128B.U16 R18, desc[UR36][R6.64+0xf2] ;  /* 0x0000f22406127981 */ /* 0x000164000c1e1520 */
.L_x_162:
[----:B------:R-:W-:Y:S05]  /*5150*/  BSYNC B1 ;  /* 0x0000000000017941 */ /* 0x000fea0003800000 */
.L_x_161:
[----:B------:R-:W-:Y:S05]  /*5160*/  @!P0 BRA `(.L_x_163) ;  /* 0x0000001000b08947 */ /* 0x000fea0003800000 */
[----:B-----5:R-:W-:-:S04]  /*5170*/  IMAD.U32 R18, R18, 0x10000, RZ ;  /* 0x0001000012127824 */ /* 0x020fc800078e00ff */
[----:B------:R-:W-:-:S04]  /*5180*/  FMUL R18, R18, R91 ;  /* 0x0000005b12127220 */ /* 0x000fc80000400000 */
[----:B------:R-:W-:-:S05]  /*5190*/  FFMA R18, R87, R90, R18 ;  /* 0x0000005a57127223 */ /* 0x000fca0000000012 */
[----:B------:R-:W-:-:S05]  /*51a0*/  F2FP.BF16.F32.PACK_AB R18, RZ, R18 ;  /* 0x00000012ff12723e */ /* 0x000fca00000010ff */
[----:B------:R0:W-:Y:S01]  /*51b0*/  STG.E.U16 desc[UR36][R10.64+0xf2], R18 ;  /* 0x0000f2120a007986 */ /* 0x0001e2000c101524 */
[----:B------:R-:W-:Y:S05]  /*51c0*/  BRA `(.L_x_163) ;  /* 0x0000001000987947 */ /* 0x000fea0003800000 */
.L_x_38:
[----:B------:R-:W-:Y:S01]  /*51d0*/  ISETP.GT.AND P3, PT, R3, 0x1, PT ;  /* 0x000000010300780c */ /* 0x000fe20003f64270 */
[----:B------:R-:W-:Y:S01]  /*51e0*/  ULDC.64 UR4, c[0x0][0x5c0] ;  /* 0x0001700000047ab9 */ /* 0x000fe20000000a00 */
[-C--:B------:R-:W-:Y:S01]  /*51f0*/  FMUL R24, R24, R90.reuse ;  /* 0x0000005a18187220 */ /* 0x080fe20000400000 */
[----:B------:R-:W-:Y:S01]  /*5200*/  LEA R4, P4, R106, UR4, 0x1 ;  /* 0x000000046a047c11 */ /* 0x000fe2000f8808ff */
[-C--:B------:R-:W-:Y:S01]  /*5210*/  FMUL R25, R25, R90.reuse ;  /* 0x0000005a19197220 */ /* 0x080fe20000400000 */
[----:B------:R-:W-:Y:S01]  /*5220*/  ISETP.GT.AND P0, PT, R0, RZ, P3 ;  /* 0x000000ff0000720c */ /* 0x000fe20001f04270 */
[----:B------:R-:W-:Y:S01]  /*5230*/  FMUL R26, R26, R90 ;  /* 0x0000005a1a1a7220 */ /* 0x000fe20000400000 */
[----:B------:R-:W-:Y:S01]  /*5240*/  F2FP.BF16.F32.PACK_AB R24, RZ, R24 ;  /* 0x00000018ff18723e */ /* 0x000fe200000010ff */
[-C--:B------:R-:W-:Y:S01]  /*5250*/  FMUL R27, R27, R90.reuse ;  /* 0x0000005a1b1b7220 */ /* 0x080fe20000400000 */
[----:B------:R-:W-:Y:S01]  /*5260*/  LEA.HI.X R5, R106, UR5, R115, 0x1, P4 ;  /* 0x000000056a057c11 */ /* 0x000fe2000a0f0c73 */
[-C--:B------:R-:W-:Y:S01]  /*5270*/  FMUL R28, R28, R90.reuse ;  /* 0x0000005a1c1c7220 */ /* 0x080fe20000400000 */
[----:B------:R-:W-:Y:S01]  /*5280*/  F2FP.BF16.F32.PACK_AB R25, RZ, R25 ;  /* 0x00000019ff19723e */ /* 0x000fe200000010ff */
[-C--:B------:R-:W-:Y:S01]  /*5290*/  FMUL R29, R29, R90.reuse ;  /* 0x0000005a1d1d7220 */ /* 0x080fe20000400000 */
[----:B------:R-:W-:Y:S01]  /*52a0*/  ISETP.GT.AND P2, PT, R0, 0x8, P2 ;  /* 0x000000080000780c */ /* 0x000fe20001744270 */
[----:B------:R-:W-:Y:S01]  /*52b0*/  @P1 STG.E.U16 desc[UR36][R4.64], R24 ;  /* 0x0000001804001986 */ /* 0x000fe2000c101524 */
[----:B------:R-:W-:Y:S01]  /*52c0*/  ISETP.GT.AND P1, PT, R3, 0x8, PT ;  /* 0x000000080300780c */ /* 0x000fe20003f24270 */
[----:B------:R-:W-:Y:S01]  /*52d0*/  FMUL R30, R30, R90 ;  /* 0x0000005a1e1e7220 */ /* 0x000fe20000400000 */
[C---:B------:R-:W-:Y:S01]  /*52e0*/  SHF.L.U64.HI R7, R96.reuse, 0x1, R97 ;  /* 0x0000000160077819 */ /* 0x040fe20000010261 */
[----:B------:R-:W-:Y:S01]  /*52f0*/  @P0 STG.E.U16 desc[UR36][R4.64+0x2], R25 ;  /* 0x0000021904000986 */ /* 0x000fe2000c101524 */
[----:B------:R-:W-:Y:S01]  /*5300*/  LEA R6, P5, R96, R4, 0x1 ;  /* 0x0000000460067211 */ /* 0x000fe200078a08ff */
[-C--:B------:R-:W-:Y:S01]  /*5310*/  FMUL R31, R31, R90.reuse ;  /* 0x0000005a1f1f7220 */ /* 0x080fe20000400000 */
[----:B------:R-:W-:Y:S01]  /*5320*/  ISETP.GT.AND P3, PT, R0, 0x8, P3 ;  /* 0x000000080000780c */ /* 0x000fe20001f64270 */
[-C--:B------:R-:W-:Y:S01]  /*5330*/  FMUL R32, R32, R90.reuse ;  /* 0x0000005a20207220 */ /* 0x080fe20000400000 */
[----:B------:R-:W-:Y:S01]  /*5340*/  ISETP.GT.AND P0, PT, R3, 0x9, PT ;  /* 0x000000090300780c */ /* 0x000fe20003f04270 */
[----:B------:R-:W-:Y:S01]  /*5350*/  IMAD.X R7, R7, 0x1, R5, P5 ;  /* 0x0000000107077824 */ /* 0x000fe200028e0605 */
[----:B------:R-:W-:Y:S01]  /*5360*/  ISETP.GT.AND P4, PT, R0, RZ, P1 ;  /* 0x000000ff0000720c */ /* 0x000fe20000f84270 */
[----:B------:R-:W-:Y:S01]  /*5370*/  FMUL R33, R33, R90 ;  /* 0x0000005a21217220 */ /* 0x000fe20000400000 */
[----:B------:R-:W-:Y:S01]  /*5380*/  F2FP.BF16.F32.PACK_AB R26, RZ, R26 ;  /* 0x0000001aff1a723e */ /* 0x000fe200000010ff */
[-C--:B------:R-:W-:Y:S01]  /*5390*/  FMUL R34, R34, R90.reuse ;  /* 0x0000005a22227220 */ /* 0x080fe20000400000 */
[----:B------:R-:W-:Y:S01]  /*53a0*/  ISETP.GT.AND P5, PT, R0, RZ, P0 ;  /* 0x000000ff0000720c */ /* 0x000fe200007a4270 */
[----:B------:R-:W-:Y:S01]  /*53b0*/  FMUL R35, R35, R90 ;  /* 0x0000005a23237220 */ /* 0x000fe20000400000 */
[----:B------:R-:W-:Y:S01]  /*53c0*/  F2FP.BF16.F32.PACK_AB R27, RZ, R27 ;  /* 0x0000001bff1b723e */ /* 0x000fe200000010ff */
[----:B------:R-:W-:Y:S01]  /*53d0*/  @P2 STG.E.U16 desc[UR36][R6.64], R26 ;  /* 0x0000001a06002986 */ /* 0x000fe2000c101524 */
[----:B------:R-:W-:Y:S01]  /*53e0*/  F2FP.BF16.F32.PACK_AB R28, RZ, R28 ;  /* 0x0000001cff1c723e */ /* 0x000fe200000010ff */
[-C--:B------:R-:W-:Y:S01]  /*53f0*/  FMUL R36, R36, R90.reuse ;  /* 0x0000005a24247220 */ /* 0x080fe20000400000 */
[C---:B------:R-:W-:Y:S01]  /*5400*/  ISETP.GT.AND P2, PT, R0.reuse, 0x8, P1 ;  /* 0x000000080000780c */ /* 0x040fe20000f44270 */
[----:B------:R-:W-:Y:S01]  /*5410*/  @P3 STG.E.U16 desc[UR36][R6.64+0x2], R27 ;  /* 0x0000021b06003986 */ /* 0x000fe2000c101524 */
[----:B------:R-:W-:Y:S01]  /*5420*/  ISETP.GT.AND P1, PT, R3, 0x10, PT ;  /* 0x000000100300780c */ /* 0x000fe20003f24270 */
[-C--:B------:R-:W-:Y:S01]  /*5430*/  FMUL R37, R37, R90.reuse ;  /* 0x0000005a25257220 */ /* 0x080fe20000400000 */
[----:B------:R-:W-:Y:S01]  /*5440*/  F2FP.BF16.F32.PACK_AB R29, RZ, R29 ;  /* 0x0000001dff1d723e */ /* 0x000fe200000010ff */
[----:B------:R-:W-:Y:S01]  /*5450*/  @P4 STG.E.U16 desc[UR36][R4.64+0x10], R28 ;  /* 0x0000101c04004986 */ /* 0x000fe2000c101524 */
[----:B------:R-:W-:Y:S01]  /*5460*/  ISETP.GT.AND P3, PT, R0, 0x8, P0 ;  /* 0x000000080000780c */ /* 0x000fe20000764270 */
[-C--:B------:R-:W-:Y:S01]  /*5470*/  FMUL R38, R38, R90.reuse ;  /* 0x0000005a26267220 */ /* 0x080fe20000400000 */
[----:B------:R-:W-:Y:S01]  /*5480*/  ISETP.GT.AND P0, PT, R3, 0x11, PT ;  /* 0x000000110300780c */ /* 0x000fe20003f04270 */
[----:B------:R-:W-:Y:S01]  /*5490*/  @P5 STG.E.U16 desc[UR36][R4.64+0x12], R29 ;  /* 0x0000121d04005986 */ /* 0x000fe2000c101524 */
        /* <DEDUP_REMOVED lines=162> */
[----:B------:R-:W-:-:S02]  /*5ec0*/  F2FP.BF16.F32.PACK_AB R62, RZ, R62 ;  /* 0x0000003eff3e723e */ /* 0x000fc400000010ff */
[C---:B------:R-:W-:Y:S02]  /*5ed0*/  ISETP.GT.AND P5, PT, R0.reuse, RZ, P0 ;  /* 0x000000ff0000720c */ /* 0x040fe400007a4270 */
[----:B------:R-:W-:Y:S01]  /*5ee0*/  F2FP.BF16.F32.PACK_AB R63, RZ, R63 ;  /* 0x0000003fff3f723e */ /* 0x000fe200000010ff */
[----:B------:R-:W-:Y:S01]  /*5ef0*/  @P2 STG.E.U16 desc[UR36][R6.64+0x90], R62 ;  /* 0x0000903e06002986 */ /* 0x000fe2000c101524 */
[----:B------:R-:W-:Y:S02]  /*5f00*/  F2FP.BF16.F32.PACK_AB R64, RZ, R64 ;  /* 0x00000040ff40723e */ /* 0x000fe400000010ff */
[C---:B------:R-:W-:Y:S01]  /*5f10*/  ISETP.GT.AND P2, PT, R0.reuse, 0x8, P1 ;  /* 0x000000080000780c */ /* 0x040fe20000f44270 */
[----:B------:R-:W-:Y:S01]  /*5f20*/  @P3 STG.E.U16 desc[UR36][R6.64+0x92], R63 ;  /* 0x0000923f06003986 */ /* 0x000fe2000c101524 */
[----:B------:R-:W-:Y:S02]  /*5f30*/  ISETP.GT.AND P1, PT, R3, 0x58, PT ;  /* 0x000000580300780c */ /* 0x000fe40003f24270 */
[----:B------:R-:W-:Y:S01]  /*5f40*/  F2FP.BF16.F32.PACK_AB R65, RZ, R65 ;  /* 0x00000041ff41723e */ /* 0x000fe200000010ff */
[----:B------:R-:W-:Y:S01]  /*5f50*/  @P4 STG.E.U16 desc[UR36][R4.64+0xa0], R64 ;  /* 0x0000a04004004986 */ /* 0x000fe2000c101524 */
[----:B------:R-:W-:-:S02]  /*5f60*/  ISETP.GT.AND P3, PT, R0, 0x8, P0 ;  /* 0x000000080000780c */ /* 0x000fc40000764270 */
[----:B------:R-:W-:Y:S01]  /*5f70*/  ISETP.GT.AND P0, PT, R3, 0x59, PT ;  /* 0x000000590300780c */ /* 0x000fe20003f04270 */
[----:B------:R-:W-:Y:S01]  /*5f80*/  @P5 STG.E.U16 desc[UR36][R4.64+0xa2], R65 ;  /* 0x0000a24104005986 */ /* 0x000fe2000c101524 */
[C---:B------:R-:W-:Y:S02]  /*5f90*/  ISETP.GT.AND P4, PT, R0.reuse, RZ, P1 ;  /* 0x000000ff0000720c */ /* 0x040fe40000f84270 */
[----:B------:R-:W-:Y:S02]  /*5fa0*/  F2FP.BF16.F32.PACK_AB R66, RZ, R66 ;  /* 0x00000042ff42723e */ /* 0x000fe400000010ff */
[----:B------:R-:W-:Y:S02]  /*5fb0*/  ISETP.GT.AND P5, PT, R0, RZ, P0 ;  /* 0x000000ff0000720c */ /* 0x000fe400007a4270 */
[----:B------:R-:W-:Y:S01]  /*5fc0*/  F2FP.BF16.F32.PACK_AB R67, RZ, R67 ;  /* 0x00000043ff43723e */ /* 0x000fe200000010ff */
[----:B------:R-:W-:Y:S01]  /*5fd0*/  @P2 STG.E.U16 desc[UR36][R6.64+0xa0], R66 ;  /* 0x0000a04206002986 */ /* 0x000fe2000c101524 */
[----:B------:R-:W-:-:S02]  /*5fe0*/  F2FP.BF16.F32.PACK_AB R68, RZ, R68 ;  /* 0x00000044ff44723e */ /* 0x000fc400000010ff */
[C---:B------:R-:W-:Y:S01]  /*5ff0*/  ISETP.GT.AND P2, PT, R0.reuse, 0x8, P1 ;  /* 0x000000080000780c */ /* 0x040fe20000f44270 */
[----:B------:R-:W-:Y:S01]  /*6000*/  @P3 STG.E.U16 desc[UR36][R6.64+0xa2], R67 ;  /* 0x0000a24306003986 */ /* 0x000fe2000c101524 */
[C---:B------:R-:W-:Y:S02]  /*6010*/  ISETP.GT.AND P1, PT, R3.reuse, 0x60, PT ;  /* 0x000000600300780c */ /* 0x040fe40003f24270 */
[----:B------:R-:W-:Y:S01]  /*6020*/  F2FP.BF16.F32.PACK_AB R69, RZ, R69 ;  /* 0x00000045ff45723e */ /* 0x000fe200000010ff */
[----:B------:R-:W-:Y:S01]  /*6030*/  @P4 STG.E.U16 desc[UR36][R4.64+0xb0], R68 ;  /* 0x0000b04404004986 */ /* 0x000fe2000c101524 */
[C---:B------:R-:W-:Y:S02]  /*6040*/  ISETP.GT.AND P3, PT, R0.reuse, 0x8, P0 ;  /* 0x000000080000780c */ /* 0x040fe40000764270 */
[----:B------:R-:W-:Y:S01]  /*6050*/  ISETP.GT.AND P0, PT, R3, 0x61, PT ;  /* 0x000000610300780c */ /* 0x000fe20003f04270 */
[----:B------:R-:W-:Y:S01]  /*6060*/  @P5 STG.E.U16 desc[UR36][R4.64+0xb2], R69 ;  /* 0x0000b24504005986 */ /* 0x000fe2000c101524 */
[----:B------:R-:W-:-:S02]  /*6070*/  ISETP.GT.AND P4, PT, R0, RZ, P1 ;  /* 0x000000ff0000720c */ /* 0x000fc40000f84270 */
[C---:B------:R-:W-:Y:S02]  /*6080*/  ISETP.GT.AND P5, PT, R0.reuse, RZ, P0 ;  /* 0x000000ff0000720c */ /* 0x040fe400007a4270 */
[----:B------:R-:W-:Y:S02]  /*6090*/  F2FP.BF16.F32.PACK_AB R70, RZ, R70 ;  /* 0x00000046ff46723e */ /* 0x000fe400000010ff */
[----:B------:R-:W-:Y:S02]  /*60a0*/  F2FP.BF16.F32.PACK_AB R71, RZ, R71 ;  /* 0x00000047ff47723e */ /* 0x000fe400000010ff */
[----:B------:R-:W-:Y:S01]  /*60b0*/  F2FP.BF16.F32.PACK_AB R72, RZ, R72 ;  /* 0x00000048ff48723e */ /* 0x000fe200000010ff */
[----:B------:R-:W-:Y:S01]  /*60c0*/  @P2 STG.E.U16 desc[UR36][R6.64+0xb0], R70 ;  /* 0x0000b04606002986 */ /* 0x000fe2000c101524 */
[----:B------:R-:W-:Y:S02]  /*60d0*/  F2FP.BF16.F32.PACK_AB R73, RZ, R73 ;  /* 0x00000049ff49723e */ /* 0x000fe400000010ff */
[C---:B------:R-:W-:Y:S01]  /*60e0*/  ISETP.GT.AND P1, PT, R0.reuse, 0x8, P1 ;  /* 0x000000080000780c */ /* 0x040fe20000f24270 */
[----:B------:R-:W-:Y:S01]  /*60f0*/  @P3 STG.E.U16 desc[UR36][R6.64+0xb2], R71 ;  /* 0x0000b24706003986 */ /* 0x000fe2000c101524 */
[----:B------:R-:W-:-:S02]  /*6100*/  ISETP.GT.AND P2, PT, R0, 0x8, P0 ;  /* 0x000000080000780c */ /* 0x000fc40000744270 */
[----:B------:R-:W-:Y:S01]  /*6110*/  F2FP.BF16.F32.PACK_AB R74, RZ, R74 ;  /* 0x0000004aff4a723e */ /* 0x000fe200000010ff */
[----:B------:R-:W-:Y:S01]  /*6120*/  @P4 STG.E.U16 desc[UR36][R4.64+0xc0], R72 ;  /* 0x0000c04804004986 */ /* 0x000fe2000c101524 */
[C---:B------:R-:W-:Y:S02]  /*6130*/  ISETP.GT.AND P4, PT, R3.reuse, 0x68, PT ;  /* 0x000000680300780c */ /* 0x040fe40003f84270 */
[----:B------:R-:W-:Y:S01]  /*6140*/  ISETP.GT.AND P0, PT, R3, 0x69, PT ;  /* 0x000000690300780c */ /* 0x000fe20003f04270 */
[----:B------:R-:W-:Y:S01]  /*6150*/  @P5 STG.E.U16 desc[UR36][R4.64+0xc2], R73 ;  /* 0x0000c24904005986 */ /* 0x000fe2000c101524 */
[----:B------:R-:W-:Y:S02]  /*6160*/  ISETP.GT.AND P5, PT, R0, RZ, P4 ;  /* 0x000000ff0000720c */ /* 0x000fe400027a4270 */
[----:B------:R-:W-:Y:S01]  /*6170*/  F2FP.BF16.F32.PACK_AB R75, RZ, R75 ;  /* 0x0000004bff4b723e */ /* 0x000fe200000010ff */
[----:B------:R-:W-:Y:S01]  /*6180*/  @P1 STG.E.U16 desc[UR36][R6.64+0xc0], R74 ;  /* 0x0000c04a06001986 */ /* 0x000fe2000c101524 */
[----:B------:R-:W-:-:S02]  /*6190*/  F2FP.BF16.F32.PACK_AB R76, RZ, R76 ;  /* 0x0000004cff4c723e */ /* 0x000fc400000010ff */
[C---:B------:R-:W-:Y:S01]  /*61a0*/  ISETP.GT.AND P3, PT, R0.reuse, RZ, P0 ;  /* 0x000000ff0000720c */ /* 0x040fe20000764270 */
[----:B------:R-:W-:Y:S01]  /*61b0*/  @P2 STG.E.U16 desc[UR36][R6.64+0xc2], R75 ;  /* 0x0000c24b06002986 */ /* 0x000fe2000c101524 */
[C---:B------:R-:W-:Y:S02]  /*61c0*/  ISETP.GT.AND P4, PT, R0.reuse, 0x8, P4 ;  /* 0x000000080000780c */ /* 0x040fe40002784270 */
[----:B------:R-:W-:Y:S02]  /*61d0*/  F2FP.BF16.F32.PACK_AB R77, RZ, R77 ;  /* 0x0000004dff4d723e */ /* 0x000fe400000010ff */
[----:B------:R-:W-:Y:S01]  /*61e0*/  F2FP.BF16.F32.PACK_AB R78, RZ, R78 ;  /* 0x0000004eff4e723e */ /* 0x000fe200000010ff */
[----:B------:R-:W-:Y:S01]  /*61f0*/  @P5 STG.E.U16 desc[UR36][R4.64+0xd0], R76 ;  /* 0x0000d04c04005986 */ /* 0x000fe2000c101524 */
[----:B------:R-:W-:Y:S02]  /*6200*/  ISETP.GT.AND P5, PT, R0, 0x8, P0 ;  /* 0x000000080000780c */ /* 0x000fe400007a4270 */
[----:B------:R-:W-:-:S02]  /*6210*/  F2FP.BF16.F32.PACK_AB R79, RZ, R79 ;  /* 0x0000004fff4f723e */ /* 0x000fc400000010ff */
[C---:B------:R-:W-:Y:S01]  /*6220*/  ISETP.GT.AND P2, PT, R3.reuse, 0x71, PT ;  /* 0x000000710300780c */ /* 0x040fe20003f44270 */
[----:B------:R-:W-:Y:S01]  /*6230*/  @P3 STG.E.U16 desc[UR36][R4.64+0xd2], R77 ;  /* 0x0000d24d04003986 */ /* 0x000fe2000c101524 */
[----:B------:R-:W-:Y:S02]  /*6240*/  ISETP.GT.AND P3, PT, R3, 0x70, PT ;  /* 0x000000700300780c */ /* 0x000fe40003f64270 */
[----:B------:R-:W-:Y:S01]  /*6250*/  F2FP.BF16.F32.PACK_AB R80, RZ, R80 ;  /* 0x00000050ff50723e */ /* 0x000fe200000010ff */
[----:B------:R-:W-:Y:S01]  /*6260*/  @P4 STG.E.U16 desc[UR36][R6.64+0xd0], R78 ;  /* 0x0000d04e06004986 */ /* 0x000fe2000c101524 */
[C---:B------:R-:W-:Y:S02]  /*6270*/  ISETP.GT.AND P4, PT, R0.reuse, RZ, P2 ;  /* 0x000000ff0000720c */ /* 0x040fe40001784270 */
[----:B------:R-:W-:Y:S01]  /*6280*/  F2FP.BF16.F32.PACK_AB R81, RZ, R81 ;  /* 0x00000051ff51723e */ /* 0x000fe200000010ff */
[----:B------:R-:W-:Y:S01]  /*6290*/  @P5 STG.E.U16 desc[UR36][R6.64+0xd2], R79 ;  /* 0x0000d24f06005986 */ /* 0x000fe2000c101524 */
[----:B------:R-:W-:-:S02]  /*62a0*/  ISETP.GT.AND P5, PT, R0, RZ, P3 ;  /* 0x000000ff0000720c */ /* 0x000fc40001fa4270 */
[C---:B------:R-:W-:Y:S02]  /*62b0*/  ISETP.GT.AND P1, PT, R3.reuse, 0x78, PT ;  /* 0x000000780300780c */ /* 0x040fe40003f24270 */
[----:B------:R-:W-:Y:S02]  /*62c0*/  ISETP.GT.AND P0, PT, R3, 0x79, PT ;  /* 0x000000790300780c */ /* 0x000fe40003f04270 */
[C---:B------:R-:W-:Y:S02]  /*62d0*/  ISETP.GT.AND P3, PT, R0.reuse, 0x8, P3 ;  /* 0x000000080000780c */ /* 0x040fe40001f64270 */
[C---:B------:R-:W-:Y:S02]  /*62e0*/  ISETP.GT.AND P2, PT, R0.reuse, 0x8, P2 ;  /* 0x000000080000780c */ /* 0x040fe40001744270 */
[----:B------:R-:W-:Y:S02]  /*62f0*/  F2FP.BF16.F32.PACK_AB R82, RZ, R82 ;  /* 0x00000052ff52723e */ /* 0x000fe400000010ff */
[----:B------:R-:W-:Y:S01]  /*6300*/  F2FP.BF16.F32.PACK_AB R83, RZ, R83 ;  /* 0x00000053ff53723e */ /* 0x000fe200000010ff */
[----:B------:R-:W-:Y:S01]  /*6310*/  @P5 STG.E.U16 desc[UR36][R4.64+0xe0], R80 ;  /* 0x0000e05004005986 */ /* 0x000fe2000c101524 */
[----:B------:R-:W-:-:S02]  /*6320*/  ISETP.GT.AND P5, PT, R0, RZ, P0 ;  /* 0x000000ff0000720c */ /* 0x000fc400007a4270 */
[C---:B------:R-:W-:Y:S01]  /*6330*/  ISETP.GT.AND P0, PT, R0.reuse, 0x8, P0 ;  /* 0x000000080000780c */ /* 0x040fe20000704270 */
[----:B------:R-:W-:Y:S01]  /*6340*/  @P4 STG.E.U16 desc[UR36][R4.64+0xe2], R81 ;  /* 0x0000e25104004986 */ /* 0x000fe2000c101524 */
[C---:B------:R-:W-:Y:S02]  /*6350*/  ISETP.GT.AND P4, PT, R0.reuse, RZ, P1 ;  /* 0x000000ff0000720c */ /* 0x040fe40000f84270 */
[----:B------:R-:W-:Y:S01]  /*6360*/  ISETP.GT.AND P1, PT, R0, 0x8, P1 ;  /* 0x000000080000780c */ /* 0x000fe20000f24270 */
[----:B------:R-:W-:Y:S01]  /*6370*/  @P3 STG.E.U16 desc[UR36][R6.64+0xe0], R82 ;  /* 0x0000e05206003986 */ /* 0x000fe2000c101524 */
[----:B------:R-:W-:Y:S02]  /*6380*/  F2FP.BF16.F32.PACK_AB R84, RZ, R84 ;  /* 0x00000054ff54723e */ /* 0x000fe400000010ff */
[----:B------:R-:W-:Y:S01]  /*6390*/  F2FP.BF16.F32.PACK_AB R85, RZ, R85 ;  /* 0x00000055ff55723e */ /* 0x000fe200000010ff */
[----:B------:R-:W-:Y:S01]  /*63a0*/  @P2 STG.E.U16 desc[UR36][R6.64+0xe2], R83 ;  /* 0x0000e25306002986 */ /* 0x000fe2000c101524 */
[----:B------:R-:W-:-:S02]  /*63b0*/  F2FP.BF16.F32.PACK_AB R86, RZ, R86 ;  /* 0x00000056ff56723e */ /* 0x000fc400000010ff */
[----:B------:R-:W-:-:S03]  /*63c0*/  F2FP.BF16.F32.PACK_AB R87, RZ, R87 ;  /* 0x00000057ff57723e */ /* 0x000fc600000010ff */
[----:B------:R-:W-:Y:S04]  /*63d0*/  @P4 STG.E.U16 desc[UR36][R4.64+0xf0], R84 ;  /* 0x0000f05404004986 */ /* 0x000fe8000c101524 */
[----:B------:R0:W-:Y:S02]  /*63e0*/  @P5 STG.E.U16 desc[UR36][R4.64+0xf2], R85 ;  /* 0x0000f25504005986 */ /* 0x0001e4000c101524 */
[----:B0-----:R-:W-:Y:S02]  /*63f0*/  @P1 IMAD.MOV.U32 R4, RZ, RZ, R6 ;  /* 0x000000ffff041224 */ /* 0x001fe400078e0006 */
[----:B------:R-:W-:-:S05]  /*6400*/  @P1 IMAD.MOV.U32 R5, RZ, RZ, R7 ;  /* 0x000000ffff051224 */ /* 0x000fca00078e0007 */
[----:B------:R0:W-:Y:S04]  /*6410*/  @P1 STG.E.U16 desc[UR36][R4.64+0xf0], R86 ;  /* 0x0000f05604001986 */ /* 0x0001e8000c101524 */
[----:B------:R0:W-:Y:S02]  /*6420*/  @P0 STG.E.U16 desc[UR36][R6.64+0xf2], R87 ;  /* 0x0000f25706000986 */ /* 0x0001e4000c101524 */
.L_x_163:
[----:B------:R-:W-:Y:S05]  /*6430*/  BSYNC B0 ;  /* 0x0000000000007941 */ /* 0x000fea0003800000 */
.L_x_37:
[----:B0-----:R-:W2:Y:S01]  /*6440*/  LDL.64 R4, [R1] ;  /* 0x0000000001047983 */ /* 0x001ea20000100a00 */
[----:B------:R-:W-:Y:S01]  /*6450*/  ULDC.64 UR4, c[0x0][0x650] ;  /* 0x0001940000047ab9 */ /* 0x000fe20000000a00 */
[----:B------:R-:W-:Y:S02]  /*6460*/  IMAD.U32 R0, RZ, RZ, UR44 ;  /* 0x0000002cff007e24 */ /* 0x000fe4000f8e00ff */
[----:B------:R-:W-:Y:S02]  /*6470*/  IMAD.MOV.U32 R22, RZ, RZ, -0x1 ;  /* 0xffffffffff167424 */ /* 0x000fe400078e00ff */
[----:B------:R0:W-:Y:S01]  /*6480*/  SYNCS.ARRIVE.TRANS64.A1T0 RZ, [R0+UR46], RZ ;  /* 0x000000ff00ff79a7 */ /* 0x0001e2000810002e */
[----:B-----5:R-:W-:Y:S02]  /*6490*/  IMAD.MOV.U32 R18, RZ, RZ, -0x1 ;  /* 0xffffffffff127424 */ /* 0x020fe400078e00ff */
[----:B------:R-:W-:Y:S01]  /*64a0*/  IMAD.MOV.U32 R19, RZ, RZ, -0x1 ;  /* 0xffffffffff137424 */ /* 0x000fe200078e00ff */
[----:B0-----:R-:W-:-:S02]  /*64b0*/  PRMT R0, RZ, 0x7610, R0 ;  /* 0x00007610ff007816 */ /* 0x001fc40000000000 */
[----:B--2---:R-:W-:-:S05]  /*64c0*/  LEA R16, P0, R4, R16, 0x1 ;  /* 0x0000001004107211 */ /* 0x004fca00078008ff */
[----:B------:R-:W-:Y:S01]  /*64d0*/  IMAD.X R17, R100, 0x1, R17, P0 ;  /* 0x0000000164117824 */ /* 0x000fe200000e0611 */
[----:B------:R-:W-:-:S04]  /*64e0*/  ISETP.GE.U32.AND P0, PT, R16, UR4, PT ;  /* 0x0000000410007c0c */ /* 0x000fc8000bf06070 */
[----:B------:R-:W-:-:S13]  /*64f0*/  ISETP.GE.U32.AND.EX P0, PT, R17, UR5, PT, P0 ;  /* 0x0000000511007c0c */ /* 0x000fda000bf06100 */
[----:B------:R-:W-:Y:S05]  /*6500*/  @P0 BRA `(.L_x_164) ;  /* 0x00000004004c0947 */ /* 0x000fea0003800000 */
[----:B-1----:R-:W0:Y:S01]  /*6510*/  LDC.64 R10, c[0x0][0x628] ;  /* 0x00018a00ff0a7b82 */ /* 0x002e220000000a00 */
[----:B------:R-:W1:Y:S01]  /*6520*/  S2R R12, SR_CTAID.X ;  /* 0x00000000000c7919 */ /* 0x000e620000002500 */
[----:B------:R-:W-:Y:S02]  /*6530*/  IMAD.MOV.U32 R8, RZ, RZ, R16 ;  /* 0x000000ffff087224 */ /* 0x000fe400078e0010 */
[----:B------:R-:W-:Y:S01]  /*6540*/  IMAD.MOV.U32 R9, RZ, RZ, R17 ;  /* 0x000000ffff097224 */ /* 0x000fe200078e0011 */
[----:B------:R-:W2:Y:S03]  /*6550*/  S2R R18, SR_CTAID.Y ;  /* 0x0000000000127919 */ /* 0x000ea60000002600 */
[----:B------:R-:W1:Y:S08]  /*6560*/  LDC R0, c[0x0][0x630] ;  /* 0x00018c00ff007b82 */ /* 0x000e700000000800 */
[----:B------:R-:W1:Y:S01]  /*6570*/  LDC.64 R14, c[0x0][0x620] ;  /* 0x00018800ff0e7b82 */ /* 0x000e620000000a00 */
[----:B0-----:R-:W-:-:S04]  /*6580*/  ISETP.NE.U32.AND P0, PT, R10, RZ, PT ;  /* 0x000000ff0a00720c */ /* 0x001fc80003f05070 */
[----:B------:R-:W-:-:S13]  /*6590*/  ISETP.NE.AND.EX P0, PT, R11, RZ, PT, P0 ;  /* 0x000000ff0b00720c */ /* 0x000fda0003f05300 */
[----:B-12---:R-:W-:Y:S05]  /*65a0*/  @!P0 BRA `(.L_x_165) ;  /* 0x0000000000288947 */ /* 0x006fea0003800000 */
[----:B------:R-:W0:Y:S02]  /*65b0*/  LDC R3, c[0x0][0x634] ;  /* 0x00018d00ff037b82 */ /* 0x000e240000000800 */
[----:B0-----:R-:W-:-:S05]  /*65c0*/  IADD3 R3, P0, R16, R3, RZ ;  /* 0x0000000310037210 */ /* 0x001fca0007f1e0ff */
[----:B------:R-:W-:-:S04]  /*65d0*/  IMAD.X R13, RZ, RZ, R17, P0 ;  /* 0x000000ffff0d7224 */ /* 0x000fc800000e0611 */
[----:B------:R-:W-:-:S04]  /*65e0*/  IMAD.WIDE.U32 R4, R13, R10, RZ ;  /* 0x0000000a0d047225 */ /* 0x000fc800078e00ff */
[----:B---34-:R-:W-:-:S04]  /*65f0*/  IMAD.WIDE.U32 R6, P0, R3, R11, R4 ;  /* 0x0000000b03067225 */ /* 0x018fc80007800004 */
[----:B------:R-:W-:-:S04]  /*6600*/  IMAD.WIDE.U32 R4, R3, R10, RZ ;  /* 0x0000000a03047225 */ /* 0x000fc800078e00ff */
[----:B------:R-:W-:Y:S01]  /*6610*/  IMAD.X R9, RZ, RZ, RZ, P0 ;  /* 0x000000ffff097224 */ /* 0x000fe200000e06ff */
[----:B------:R-:W-:Y:S01]  /*6620*/  IADD3 RZ, P0, R5, R6, RZ ;  /* 0x0000000605ff7210 */ /* 0x000fe20007f1e0ff */
[----:B------:R-:W-:-:S04]  /*6630*/  IMAD.MOV.U32 R8, RZ, RZ, R7 ;  /* 0x000000ffff087224 */ /* 0x000fc800078e0007 */
[----:B------:R-:W-:-:S08]  /*6640*/  IMAD.WIDE.U32.X R8, R13, R11, R8, P0 ;  /* 0x0000000b0d087225 */ /* 0x000fd000000e0408 */
.L_x_165:
[-CC-:B------:R-:W-:Y:S01]  /*6650*/  SHF.R.U64 R19, R8, R0.reuse, R9.reuse ;  /* 0x0000000008137219 */ /* 0x180fe20000001209 */
[----:B------:R-:W0:Y:S01]  /*6660*/  LDC.64 R24, c[0x0][0x640] ;  /* 0x00019000ff187b82 */ /* 0x000e220000000a00 */
[----:B------:R-:W-:Y:S01]  /*6670*/  SHF.R.U32.HI R0, RZ, R0, R9 ;  /* 0x00000000ff007219 */ /* 0x000fe20000011609 */
[----:B------:R-:W-:Y:S01]  /*6680*/  ULDC UR4, c[0x0][0x150] ;  /* 0x0000540000047ab9 */ /* 0x000fe20000000800 */
[----:B------:R-:W-:Y:S02]  /*6690*/  IADD3 R3, P0, RZ, -R19, RZ ;  /* 0x80000013ff037210 */ /* 0x000fe40007f1e0ff */
[----:B---34-:R-:W-:-:S03]  /*66a0*/  I2FP.F32.U32 R7, R12 ;  /* 0x0000000c00077245 */ /* 0x018fc60000201000 */
[----:B------:R-:W1:Y:S01]  /*66b0*/  LDC R6, c[0x0][0x618] ;  /* 0x00018600ff067b82 */ /* 0x000e620000000800 */
[----:B------:R-:W-:Y:S02]  /*66c0*/  IMAD.X R5, RZ, RZ, ~R0, P0 ;  /* 0x000000ffff057224 */ /* 0x000fe400000e0e00 */
[----:B------:R-:W-:Y:S01]  /*66d0*/  FMUL R7, R7, UR4 ;  /* 0x0000000407077c20 */ /* 0x000fe20008400000 */
[----:B------:R-:W-:Y:S01]  /*66e0*/  ULDC UR4, c[0x0][0x154] ;  /* 0x0000550000047ab9 */ /* 0x000fe20000000800 */
[-C--:B------:R-:W-:Y:S02]  /*66f0*/  IMAD R0, R5, R14.reuse, RZ ;  /* 0x0000000e05007224 */ /* 0x080fe400078e02ff */
[C---:B------:R-:W-:Y:S01]  /*6700*/  IMAD.WIDE.U32 R4, R3.reuse, R14, R16 ;  /* 0x0000000e03047225 */ /* 0x040fe200078e0010 */
[----:B------:R-:W2:Y:S01]  /*6710*/  LDC R8, c[0x0][0x608] ;  /* 0x00018200ff087b82 */ /* 0x000ea20000000800 */
[----:B------:R-:W3:Y:S02]  /*6720*/  F2I.U32.TRUNC.NTZ R7, R7 ;  /* 0x0000000700077305 */ /* 0x000ee4000020f000 */
[----:B------:R-:W-:Y:S01]  /*6730*/  IMAD R3, R3, R15, R0 ;  /* 0x0000000f03037224 */ /* 0x000fe200078e0200 */
[----:B------:R-:W-:-:S03]  /*6740*/  I2FP.F32.U32 R0, R18 ;  /* 0x0000001200007245 */ /* 0x000fc60000201000 */
[----:B------:R-:W-:Y:S01]  /*6750*/  IMAD.IADD R3, R5, 0x1, R3 ;  /* 0x0000000105037824 */ /* 0x000fe200078e0203 */
[----:B------:R-:W4:Y:S01]  /*6760*/  LDC R11, c[0x0][0x658] ;  /* 0x00019600ff0b7b82 */ /* 0x000f220000000800 */
[----:B0-----:R-:W-:-:S04]  /*6770*/  ISETP.NE.U32.AND P0, PT, R24, RZ, PT ;  /* 0x000000ff1800720c */ /* 0x001fc80003f05070 */
[----:B------:R-:W-:-:S03]  /*6780*/  ISETP.NE.AND.EX P0, PT, R25, RZ, PT, P0 ;  /* 0x000000ff1900720c */ /* 0x000fc60003f05300 */
[----:B------:R-:W0:Y:S01]  /*6790*/  LDC R9, c[0x0][0x144] ;  /* 0x00005100ff097b82 */ /* 0x000e220000000800 */
[-C--:B-1----:R-:W-:Y:S01]  /*67a0*/  SHF.R.U64 R10, R4, R6.reuse, R3 ;  /* 0x00000006040a7219 */ /* 0x082fe20000001203 */
[----:B---3--:R-:W-:Y:S01]  /*67b0*/  IMAD.MOV R7, RZ, RZ, -R7 ;  /* 0x000000ffff077224 */ /* 0x008fe200078e0a07 */
[----:B------:R-:W-:Y:S01]  /*67c0*/  SHF.R.U32.HI R3, RZ, R6, R3 ;  /* 0x00000006ff037219 */ /* 0x000fe20000011603 */
[----:B------:R-:W-:-:S04]  /*67d0*/  FMUL R6, R0, UR4 ;  /* 0x0000000400067c20 */ /* 0x000fc80008400000 */
[----:B------:R-:W1:Y:S01]  /*67e0*/  LDC R21, c[0x0][0x148] ;  /* 0x00005200ff157b82 */ /* 0x000e620000000800 */
[----:B------:R3:W0:Y:S01]  /*67f0*/  F2I.U32.TRUNC.NTZ R14, R6 ;  /* 0x00000006000e7305 */ /* 0x000622000020f000 */
[-CC-:B--2---:R-:W-:Y:S02]  /*6800*/  SHF.R.U64 R13, R10, R8.reuse, R3.reuse ;  /* 0x000000080a0d7219 */ /* 0x184fe40000001203 */
[----:B------:R-:W-:-:S04]  /*6810*/  SHF.R.U32.HI R0, RZ, R8, R3 ;  /* 0x00000008ff007219 */ /* 0x000fc80000011603 */
[----:B------:R-:W2:Y:S01]  /*6820*/  LDC R20, c[0x0][0x648] ;  /* 0x00019200ff147b82 */ /* 0x000ea20000000800 */
[-CC-:B----4-:R-:W-:Y:S02]  /*6830*/  SHF.R.U64 R15, R13, R11.reuse, R0.reuse ;  /* 0x0000000b0d0f7219 */ /* 0x190fe40000001200 */
[----:B------:R-:W-:-:S03]  /*6840*/  SHF.R.U32.HI R5, RZ, R11, R0 ;  /* 0x0000000bff057219 */ /* 0x000fc60000011600 */
[----:B------:R-:W-:Y:S02]  /*6850*/  IMAD.MOV.U32 R4, RZ, RZ, R15 ;  /* 0x000000ffff047224 */ /* 0x000fe400078e000f */
[----:B------:R-:W4:Y:S01]  /*6860*/  LDC R26, c[0x0][0x638] ;  /* 0x00018e00ff1a7b82 */ /* 0x000f220000000800 */
[----:B0-----:R-:W-:-:S07]  /*6870*/  IMAD R22, R9, R7, R12 ;  /* 0x0000000709167224 */ /* 0x001fce00078e020c */
[----:B------:R-:W0:Y:S08]  /*6880*/  LDC R27, c[0x0][0x610] ;  /* 0x00018400ff1b7b82 */ /* 0x000e300000000800 */
[----:B------:R-:W0:Y:S01]  /*6890*/  LDC R28, c[0x0][0x600] ;  /* 0x00018000ff1c7b82 */ /* 0x000e220000000800 */
[----:B-123--:R-:W-:Y:S05]  /*68a0*/  @!P0 BRA `(.L_x_166) ;  /* 0x0000000000288947 */ /* 0x00efea0003800000 */
[----:B------:R-:W1:Y:S02]  /*68b0*/  LDC R0, c[0x0][0x64c] ;  /* 0x00019300ff007b82 */ /* 0x000e640000000800 */
[----:B-1----:R-:W-:-:S05]  /*68c0*/  IADD3 R3, P0, R15, R0, RZ ;  /* 0x000000000f037210 */ /* 0x002fca0007f1e0ff */
        /* <DEDUP_REMOVED lines=8> */
.L_x_166:
[----:B------:R-:W-:Y:S01]  /*6950*/  ISETP.NE.AND P0, PT, R2, 0x1, PT ;  /* 0x000000010200780c */ /* 0x000fe20003f05270 */
[----:B------:R-:W-:Y:S01]  /*6960*/  IMAD.MOV R14, RZ, RZ, -R14 ;  /* 0x000000ffff0e7224 */ /* 0x000fe200078e0a0e */
[----:B------:R-:W-:Y:S02]  /*6970*/  SHF.R.U64 R0, R4, R20, R5 ;  /* 0x0000001404007219 */ /* 0x000fe40000001205 */
[----:B------:R-:W-:Y:S02]  /*6980*/  LOP3.LUT R3, R13, R102, RZ, 0xc0, !PT ;  /* 0x000000660d037212 */ /* 0x000fe400078ec0ff */
[----:B------:R-:W-:Y:S01]  /*6990*/  LOP3.LUT R5, R10, R101, RZ, 0xc0, !PT ;  /* 0x000000650a057212 */ /* 0x000fe200078ec0ff */
[----:B------:R-:W-:Y:S02]  /*69a0*/  IMAD.MOV R4, RZ, RZ, -R0 ;  /* 0x000000ffff047224 */ /* 0x000fe400078e0a00 */
[----:B------:R-:W-:Y:S02]  /*69b0*/  IMAD R3, R98, R0, R3 ;  /* 0x0000000062037224 */ /* 0x000fe400078e0203 */
[----:B----4-:R-:W-:-:S02]  /*69c0*/  IMAD R0, R4, R26, R15 ;  /* 0x0000001a04007224 */ /* 0x010fc400078e020f */
[----:B------:R-:W-:Y:S02]  /*69d0*/  @P0 IMAD R22, R21, R14, R18 ;  /* 0x0000000e15160224 */ /* 0x000fe400078e0212 */
[----:B------:R-:W-:Y:S02]  /*69e0*/  IMAD.MOV.U32 R4, RZ, RZ, 0x1 ;  /* 0x00000001ff047424 */ /* 0x000fe400078e00ff */
[----:B0-----:R-:W-:Y:S02]  /*69f0*/  IMAD R22, R3, R27, R22 ;  /* 0x0000001b03167224 */ /* 0x001fe400078e0216 */
[----:B------:R-:W-:Y:S01]  /*6a00*/  IMAD R3, R0, R28, R5 ;  /* 0x0000001c00037224 */ /* 0x000fe200078e0205 */
[----:B------:R-:W-:-:S04]  /*6a10*/  PRMT R0, R4, 0x7610, R0 ;  /* 0x0000761004007816 */ /* 0x000fc80000000000 */
[----:B------:R-:W-:Y:S02]  /*6a20*/  SEL R18, R3, R22, !P0 ;  /* 0x0000001603127207 */ /* 0x000fe40004000000 */
[----:B------:R-:W-:-:S07]  /*6a30*/  SEL R22, R22, R3, !P0 ;  /* 0x0000000316167207 */ /* 0x000fce0004000000 */
.L_x_164:
[----:B------:R-:W-:Y:S01]  /*6a40*/  LOP3.LUT P0, RZ, R0, 0xff, RZ, 0xc0, !PT ;  /* 0x000000ff00ff7812 */ /* 0x000fe2000780c0ff */
[----:B------:R-:W-:Y:S01]  /*6a50*/  UIMAD.WIDE.U32 UR4, UR38, 0x38e38e39, URZ ;  /* 0x38e38e39260478a5 */ /* 0x000fe2000f8e003f */
[----:B------:R-:W-:-:S03]  /*6a60*/  LOP3.LUT R105, R105, 0x1, RZ, 0x3c, !PT ;  /* 0x0000000169697812 */ /* 0x000fc600078e3cff */
[----:B------:R-:W-:-:S04]  /*6a70*/  USHF.R.U32.HI UR4, URZ, 0x1, UR5 ;  /* 0x000000013f047899 */ /* 0x000fc80008011605 */
[----:B------:R-:W-:-:S04]  /*6a80*/  UIMAD UR38, UR4, -0x9, UR38 ;  /* 0xfffffff7042678a4 */ /* 0x000fc8000f8e0226 */
[----:B------:R-:W-:Y:S08]  /*6a90*/  @P0 BRA `(.L_x_167) ;  /* 0xffffffac006c0947 */ /* 0x000ff0000383ffff */
[----:B------:R-:W-:Y:S05]  /*6aa0*/  EXIT ;  /* 0x000000000000794d */ /* 0x000fea0003800000 */
.L_x_18:
[----:B------:R-:W-:-:S08]  /*6ab0*/  ISETP.NE.AND P0, PT, R9, RZ, PT ;  /* 0x000000ff0900720c */ /* 0x000fd00003f05270 */
[----:B0-----:R-:W0:-:S00]  /*6ac0*/  USETMAXREG.DEALLOC.CTAPOOL 0x28 ;  /* 0x00000028000079c8 */ /* 0x001e0000080e0500 */
[----:B------:R-:W-:Y:S05]  /*6ad0*/  @P0 EXIT ;  /* 0x000000000000094d */ /* 0x000fea0003800000 */
[----:B0-----:R-:W-:Y:S01]  /*6ae0*/  LOP3.LUT P0, RZ, R3, 0xff, RZ, 0xc0, !PT ;  /* 0x000000ff03ff7812 */ /* 0x001fe2000780c0ff */
[----:B------:R-:W-:Y:S02]  /*6af0*/  IMAD.MOV.U32 R3, RZ, RZ, 0x1 ;  /* 0x00000001ff037424 */ /* 0x000fe400078e00ff */
[----:B------:R-:W-:-:S10]  /*6b00*/  IMAD.MOV.U32 R8, RZ, RZ, RZ ;  /* 0x000000ffff087224 */ /* 0x000fd400078e00ff */
[----:B------:R-:W-:Y:S05]  /*6b10*/  @!P0 BRA `(.L_x_168) ;  /* 0x0000000c00688947 */ /* 0x000fea0003800000 */
[----:B------:R-:W0:Y:S01]  /*6b20*/  S2UR UR9, SR_CgaCtaId ;  /* 0x00000000000979c3 */ /* 0x000e220000008800 */
[----:B------:R-:W-:Y:S01]  /*6b30*/  ULDC UR5, c[0x0][0x658] ;  /* 0x0001960000057ab9 */ /* 0x000fe20000000800 */
[----:B------:R-:W-:Y:S01]  /*6b40*/  UMOV UR10, 0xffffffff ;  /* 0xffffffff000a7882 */ /* 0x000fe20000000000 */
[----:B------:R-:W-:Y:S01]  /*6b50*/  UMOV UR11, 0x1 ;  /* 0x00000001000b7882 */ /* 0x000fe20000000000 */
[----:B------:R-:W-:Y:S01]  /*6b60*/  USHF.L.U32 UR10, UR10, UR5, URZ ;  /* 0x000000050a0a7299 */ /* 0x000fe2000800063f */
[----:B------:R-:W-:Y:S01]  /*6b70*/  LOP3.LUT P0, RZ, R4, 0x1f, RZ, 0xc0, !PT ;  /* 0x0000001f04ff7812 */ /* 0x000fe2000780c0ff */
[----:B------:R-:W-:Y:S01]  /*6b80*/  BSSY B0, `(.L_x_168) ;  /* 0x00000d3000007945 */ /* 0x000fe20003800000 */
[C---:B------:R-:W-:Y:S01]  /*6b90*/  ISETP.NE.AND P2, PT, R5.reuse, RZ, PT ;  /* 0x000000ff0500720c */ /* 0x040fe20003f45270 */
[----:B------:R-:W-:Y:S01]  /*6ba0*/  ULOP3.LUT UR13, URZ, UR10, URZ, 0x33, !UPT ;  /* 0x0000000a3f0d7292 */ /* 0x000fe2000f8e333f */
[----:B------:R-:W-:Y:S01]  /*6bb0*/  ISETP.NE.OR P0, PT, R5, RZ, !P0 ;  /* 0x000000ff0500720c */ /* 0x000fe20004705670 */
[----:B------:R-:W-:Y:S01]  /*6bc0*/  IMAD.MOV.U32 R10, RZ, RZ, 0x1 ;  /* 0x00000001ff0a7424 */ /* 0x000fe200078e00ff */
[----:B------:R-:W-:Y:S01]  /*6bd0*/  LOP3.LUT R9, R23, 0x2, RZ, 0xfc, !PT ;  /* 0x0000000217097812 */ /* 0x000fe200078efcff */
[----:B------:R-:W-:Y:S01]  /*6be0*/  IMAD.MOV.U32 R3, RZ, RZ, 0x1 ;  /* 0x00000001ff037424 */ /* 0x000fe200078e00ff */
[----:B------:R-:W-:Y:S01]  /*6bf0*/  ULDC UR4, c[0x0][0x600] ;  /* 0x0001800000047ab9 */ /* 0x000fe20000000800 */
[----:B------:R-:W-:Y:S01]  /*6c00*/  IMAD.MOV.U32 R8, RZ, RZ, RZ ;  /* 0x000000ffff087224 */ /* 0x000fe200078e00ff */
[----:B------:R-:W-:Y:S01]  /*6c10*/  UMOV UR18, 0x5 ;  /* 0x0000000500127882 */ /* 0x000fe20000000000 */
[----:B------:R-:W-:-:S02]  /*6c20*/  UIADD3 UR26, UR40, 0x1, URZ ;  /* 0x00000001281a7890 */ /* 0x000fc4000fffe03f */
[----:B------:R-:W-:Y:S02]  /*6c30*/  UIADD3 UR4, UR4, -0x1, URZ ;  /* 0xffffffff04047890 */ /* 0x000fe4000fffe03f */
[----:B------:R-:W-:Y:S01]  /*6c40*/  USHF.L.U32 UR5, UR11, UR5, URZ ;  /* 0x000000050b057299 */ /* 0x000fe2000800063f */
[----:B------:R-:W-:Y:S01]  /*6c50*/  ULDC.64 UR24, c[0x0][0x198] ;  /* 0x0000660000187ab9 */ /* 0x000fe20000000a00 */
[----:B0-----:R-:W-:Y:S02]  /*6c60*/  ULOP3.LUT UR8, UR9, 0x1, URZ, 0xc0, !UPT ;  /* 0x0000000109087892 */ /* 0x001fe4000f8ec03f */
[----:B------:R-:W-:Y:S02]  /*6c70*/  USHF.R.U32.HI UR27, URZ, 0x1, UR9 ;  /* 0x000000013f1b7899 */ /* 0x000fe40008011609 */
[----:B------:R-:W-:Y:S02]  /*6c80*/  USHF.L.U32 UR6, UR9, 0x6, URZ ;  /* 0x0000000609067899 */ /* 0x000fe4000800063f */
[----:B------:R-:W-:-:S02]  /*6c90*/  USHF.L.U32 UR7, UR9, 0xc, URZ ;  /* 0x0000000c09077899 */ /* 0x000fc4000800063f */
[----:B------:R-:W-:Y:S02]  /*6ca0*/  ULOP3.LUT UR9, UR9, 0xfffffffe, URZ, 0xc0, !UPT ;  /* 0xfffffffe09097892 */ /* 0x000fe4000f8ec03f */
[----:B------:R-:W-:Y:S02]  /*6cb0*/  UISETP.GT.U32.AND UP0, UPT, UR8, 0xffff, UPT ;  /* 0x0000ffff0800788c */ /* 0x000fe4000bf04070 */
[----:B------:R-:W-:Y:S02]  /*6cc0*/  USHF.L.U32 UR10, UR11, UR9, URZ ;  /* 0x000000090b0a7299 */ /* 0x000fe4000800063f */
[----:B------:R-:W-:Y:S02]  /*6cd0*/  ULOP3.LUT UR9, UR9, 0x1, URZ, 0xfc, !UPT ;  /* 0x0000000109097892 */ /* 0x000fe4000f8efc3f */
[----:B------:R-:W-:Y:S02]  /*6ce0*/  USEL UR8, UR8, 0xffff, !UP0 ;  /* 0x0000ffff08087887 */ /* 0x000fe4000c000000 */
[----:B------:R-:W-:-:S02]  /*6cf0*/  USHF.L.U32 UR9, UR11, UR9, URZ ;  /* 0x000000090b097299 */ /* 0x000fc4000800063f */
[----:B------:R-:W-:Y:S02]  /*6d00*/  ULOP3.LUT UR8, UR8, 0xffff, URZ, 0xc0, !UPT ;  /* 0x0000ffff08087892 */ /* 0x000fe4000f8ec03f */
[----:B------:R-:W-:Y:S02]  /*6d10*/  ULOP3.LUT UR6, UR6, 0x40, URZ, 0xc0, !UPT ;  /* 0x0000004006067892 */ /* 0x000fe4000f8ec03f */
[----:B------:R-:W-:Y:S02]  /*6d20*/  ULOP3.LUT UR7, UR7, 0x1000, URZ, 0xc0, !UPT ;  /* 0x0000100007077892 */ /* 0x000fe4000f8ec03f */
[----:B------:R-:W-:Y:S02]  /*6d30*/  ULOP3.LUT UR19, UR10, UR9, URZ, 0xfc, !UPT ;  /* 0x000000090a137292 */ /* 0x000fe4000f8efc3f */
[----:B------:R-:W-:-:S12]  /*6d40*/  USHF.L.U32 UR18, UR18, UR8, URZ ;  /* 0x0000000812127299 */ /* 0x000fd8000800063f */
.L_x_180:
[----:B------:R-:W-:-:S03]  /*6d50*/  UMOV UR8, 0xffffffff ;  /* 0xffffffff00087882 */ /* 0x000fc60000000000 */
[----:B------:R-:W-:Y:S05]  /*6d60*/  BRA.DIV UR8, `(.L_x_169) ;  /* 0x0000001208a47947 */ /* 0x000fea000b800000 */
[----:B------:R-:W-:-:S13]  /*6d70*/  ELECT P6, URZ, PT ;  /* 0x00000000003f782f */ /* 0x000fda00038c0000 */
.L_x_198:
[----:B------:R-:W0:Y:S01]  /*6d80*/  LDC R4, c[0x0][0x28c] ;  /* 0x0000a300ff047b82 */ /* 0x000e220000000800 */
[----:B------:R-:W-:Y:S01]  /*6d90*/  BSSY B1, `(.L_x_170) ;  /* 0x000003d000017945 */ /* 0x000fe20003800000 */
[----:B0-----:R-:W-:-:S13]  /*6da0*/  ISETP.LT.OR P6, PT, R4, 0x1, !P6 ;  /* 0x000000010400780c */ /* 0x001fda00077c1670 */
[----:B------:R-:W-:Y:S05]  /*6db0*/  @P6 BRA `(.L_x_171) ;  /* 0x0000000000e86947 */ /* 0x000fea0003800000 */
[----:B------:R-:W-:Y:S01]  /*6dc0*/  LEA R22, R22, UR27, 0x1 ;  /* 0x0000001b16167c11 */ /* 0x000fe2000f8e08ff */
[----:B------:R-:W-:Y:S01]  /*6dd0*/  IMAD.MOV.U32 R12, RZ, RZ, RZ ;  /* 0x000000ffff0c7224 */ /* 0x000fe200078e00ff */
[----:B------:R-:W-:Y:S01]  /*6de0*/  LEA R18, R18, UR6, 0x7 ;  /* 0x0000000612127c11 */ /* 0x000fe2000f8e38ff */
[----:B------:R-:W-:Y:S02]  /*6df0*/  IMAD.U32 R14, RZ, RZ, UR26 ;  /* 0x0000001aff0e7e24 */ /* 0x000fe4000f8e00ff */
[----:B------:R-:W-:Y:S02]  /*6e00*/  IMAD.MOV.U32 R4, RZ, RZ, R3 ;  /* 0x000000ffff047224 */ /* 0x000fe400078e0003 */
[----:B------:R-:W-:Y:S02]  /*6e10*/  IMAD.MOV.U32 R5, RZ, RZ, R8 ;  /* 0x000000ffff057224 */ /* 0x000fe400078e0008 */
[----:B------:R-:W-:-:S07]  /*6e20*/  IMAD.SHL.U32 R22, R22, 0x20, RZ ;  /* 0x0000002016167824 */ /* 0x000fce00078e00ff */
.L_x_175:
[----:B------:R-:W0:Y:S01]  /*6e30*/  S2R R7, SR_CgaCtaId ;  /* 0x0000000000077919 */ /* 0x000e220000008800 */
[----:B------:R-:W-:-:S04]  /*6e40*/  MOV R6, 0x400 ;  /* 0x0000040000067802 */ /* 0x000fc80000000f00 */
[----:B0-----:R-:W-:Y:S02]  /*6e50*/  LEA R13, R7, R6, 0x18 ;  /* 0x00000006070d7211 */ /* 0x001fe400078ec0ff */
[----:B------:R-:W-:Y:S01]  /*6e60*/  SHF.L.U32 R6, R4, 0x1f, RZ ;  /* 0x0000001f04067819 */ /* 0x000fe200000006ff */
[----:B------:R-:W0:Y:S02]  /*6e70*/  @!P2 LDC R7, c[0x0][0x500] ;  /* 0x00014000ff07ab82 */ /* 0x000e240000000800 */
[----:B------:R-:W-:-:S04]  /*6e80*/  IMAD R11, R5, 0x8, R13 ;  /* 0x00000008050b7824 */ /* 0x000fc800078e020d */
[----:B------:R-:W1:Y:S02]  /*6e90*/  SYNCS.PHASECHK.TRANS64.TRYWAIT P1, [R11+URZ+0x48], R6 ;  /* 0x000048060b0075a7 */ /* 0x000e64000802017f */
[----:B-1----:R-:W-:Y:S05]  /*6ea0*/  @!P1 BRA `(.L_x_172) ;  /* 0x0000001000749947 */ /* 0x002fea0003800000 */
.L_x_199:
[----:B-1----:R-:W-:Y:S01]  /*6eb0*/  PRMT R6, R9, 0x9910, RZ ;  /* 0x0000991009067816 */ /* 0x002fe200000000ff */
[----:B0-----:R0:W-:Y:S03]  /*6ec0*/  @!P2 SYNCS.ARRIVE.TRANS64 RZ, [R11+URZ], R7 ;  /* 0x000000070bffa9a7 */ /* 0x0011e6000800003f */
[----:B------:R-:W-:-:S13]  /*6ed0*/  ISETP.NE.AND P1, PT, R6, 0x2, PT ;  /* 0x000000020600780c */ /* 0x000fda0003f25270 */
[----:B0-----:R-:W-:Y:S05]  /*6ee0*/  @P1 BRA `(.L_x_173) ;  /* 0x0000000000041947 */ /* 0x001fea0003800000 */
[----:B------:R-:W-:Y:S01]  /*6ef0*/  BPT.TRAP 0x1 ;  /* 0x000000040000795c */ /* 0x000fe20000300000 */
.L_x_173:
[----:B------:R-:W-:Y:S05]  /*6f00*/  @P0 BRA `(.L_x_174) ;  /* 0x0000000000040947 */ /* 0x000fea0003800000 */
[----:B------:R-:W-:Y:S01]  /*6f10*/  BPT.TRAP 0x1 ;  /* 0x000000040000795c */ /* 0x000fe20000300000 */
.L_x_174:
[----:B------:R-:W-:Y:S01]  /*6f20*/  LEA R6, R5, UR27, 0x1 ;  /* 0x0000001b05067c11 */ /* 0x000fe2000f8e08ff */
[----:B------:R-:W-:Y:S01]  /*6f30*/  VIADD R14, R14, 0xffffffff ;  /* 0xffffffff0e0e7836 */ /* 0x000fe20000000000 */
[----:B------:R-:W-:Y:S01]  /*6f40*/  R2UR UR22, R22 ;  /* 0x00000000161672ca */ /* 0x000fe200000e0000 */
[----:B------:R-:W-:Y:S01]  /*6f50*/  UIADD3 UR14, UP0, UR24, 0xf0, URZ ;  /* 0x000000f0180e7890 */ /* 0x000fe2000ff1e03f */
[----:B------:R-:W-:Y:S01]  /*6f60*/  R2UR UR9, R11 ;  /* 0x000000000b0972ca */ /* 0x000fe200000e0000 */
[----:B------:R-:W-:Y:S01]  /*6f70*/  IMAD.SHL.U32 R6, R6, 0x800, RZ ;  /* 0x0000080006067824 */ /* 0x000fe200078e00ff */
[----:B------:R-:W-:Y:S01]  /*6f80*/  R2UR UR10, R12 ;  /* 0x000000000c0a72ca */ /* 0x000fe200000e0000 */
[----:B------:R-:W-:Y:S01]  /*6f90*/  UIADD3 UR30, UP1, UR24, 0x1f0, URZ ;  /* 0x000001f0181e7890 */ /* 0x000fe2000ff3e03f */
[----:B------:R-:W-:Y:S01]  /*6fa0*/  R2UR UR12, R19 ;  /* 0x00000000130c72ca */ /* 0x000fe200000e0000 */
[--C-:B------:R-:W-:Y:S01]  /*6fb0*/  IMAD R7, R6, 0x2, R13.reuse ;  /* 0x0000000206077824 */ /* 0x100fe200078e020d */
[----:B------:R-:W-:Y:S01]  /*6fc0*/  LEA R6, R5, UR7, 0xd ;  /* 0x0000000705067c11 */ /* 0x000fe2000f8e68ff */
[----:B------:R-:W-:Y:S01]  /*6fd0*/  UIADD3.X UR15, URZ, UR25, URZ, UP0, !UPT ;  /* 0x000000193f0f7290 */ /* 0x000fe200087fe43f */
[----:B------:R-:W-:Y:S01]  /*6fe0*/  R2UR UR23, R18 ;  /* 0x00000000121772ca */ /* 0x000fe200000e0000 */
[----:B------:R-:W-:Y:S01]  /*6ff0*/  UPRMT UR20, URZ, 0x5410, UR18 ;  /* 0x000054103f147896 */ /* 0x000fe20008000012 */
[----:B------:R-:W-:Y:S01]  /*7000*/  R2UR UR8, R7 ;  /* 0x00000000070872ca */ /* 0x000fe200000e0000 */
[----:B------:R-:W-:Y:S01]  /*7010*/  IMAD R6, R6, 0x2, R13 ;  /* 0x0000000206067824 */ /* 0x000fe200078e020d */
[----:B------:R-:W-:Y:S01]  /*7020*/  ISETP.GT.AND P3, PT, R14, 0x1, PT ;  /* 0x000000010e00780c */ /* 0x000fe20003f64270 */
[----:B------:R-:W-:Y:S01]  /*7030*/  VIADD R5, R5, 0x1 ;  /* 0x0000000105057836 */ /* 0x000fe20000000000 */
[----:B------:R-:W-:Y:S01]  /*7040*/  UPRMT UR28, URZ, 0x5410, UR19 ;  /* 0x000054103f1c7896 */ /* 0x000fe20008000013 */
[----:B------:R-:W-:Y:S01]  /*7050*/  VIADD R12, R12, 0x40 ;  /* 0x000000400c0c7836 */ /* 0x000fe20000000000 */
[----:B------:R-:W-:Y:S01]  /*7060*/  R2UR UR11, R6 ;  /* 0x00000000060b72ca */ /* 0x000fe200000e0000 */
[----:B------:R-:W-:Y:S01]  /*7070*/  UIADD3.X UR31, URZ, UR25, URZ, UP1, !UPT ;  /* 0x000000193f1f7290 */ /* 0x000fe20008ffe43f */
[----:B------:R-:W-:Y:S01]  /*7080*/  ISETP.NE.AND P1, PT, R5, 0x9, PT ;  /* 0x000000090500780c */ /* 0x000fe20003f25270 */
[----:B------:R-:W-:Y:S01]  /*7090*/  UMOV UR16, 0x0 ;  /* 0x0000000000107882 */ /* 0x000fe20000000000 */
[----:B------:R-:W-:-:S02]  /*70a0*/  UMOV UR17, 0x10000000 ;  /* 0x1000000000117882 */ /* 0x000fc40000000000 */
[----:B------:R-:W-:Y:S01]  /*70b0*/  SEL R7, RZ, 0x1, P1 ;  /* 0x00000001ff077807 */ /* 0x000fe20000800000 */
[----:B------:R-:W-:Y:S01]  /*70c0*/  UIADD3 UR8, UR8, 0x180, URZ ;  /* 0x0000018008087890 */ /* 0x000fe2000fffe03f */
[----:B------:R-:W-:Y:S02]  /*70d0*/  SEL R5, R5, RZ, P1 ;  /* 0x000000ff05057207 */ /* 0x000fe40000800000 */
[----:B------:R-:W-:-:S03]  /*70e0*/  LOP3.LUT R4, R4, R7, RZ, 0x3c, !PT ;  /* 0x0000000704047212 */ /* 0x000fc600078e3cff */
[----:B------:R-:W-:-:S03]  /*70f0*/  UIADD3 UR21, UR11, 0x12180, URZ ;  /* 0x000121800b157890 */ /* 0x000fc6000fffe03f */
[----:B------:R-:W-:Y:S02]  /*7100*/  UMOV UR11, UR22 ;  /* 0x00000016000b7c82 */ /* 0x000fe40008000000 */
[----:B------:R0:W-:Y:S02]  /*7110*/  UTMALDG.3D.MULTICAST [UR8], [UR14], UR20, desc[UR16] ;  /* 0x000010080e0073b4 */ /* 0x0001e40008011814 */
[----:B0-----:R-:W-:Y:S01]  /*7120*/  UMOV UR8, UR21 ;  /* 0x0000001500087c82 */ /* 0x001fe20008000000 */
[----:B------:R-:W-:Y:S02]  /*7130*/  UMOV UR11, UR23 ;  /* 0x00000017000b7c82 */ /* 0x000fe40008000000 */
[----:B------:R0:W-:Y:S02]  /*7140*/  UTMALDG.3D.MULTICAST [UR8], [UR30], UR28, desc[UR16] ;  /* 0x000010081e0073b4 */ /* 0x0001e4000801181c */
[----:B0-----:R-:W-:Y:S05]  /*7150*/  @P3 BRA `(.L_x_175) ;  /* 0xfffffffc00343947 */ /* 0x001fea000383ffff */
.L_x_171:
[----:B------:R-:W-:Y:S05]  /*7160*/  BSYNC B1 ;  /* 0x0000000000017941 */ /* 0x000fea0003800000 */
.L_x_170:
[----:B------:R-:W2:Y:S01]  /*7170*/  LDL.64 R20, [R1] ;  /* 0x0000000001147983 */ /* 0x000ea20000100a00 */
[----:B------:R-:W-:Y:S01]  /*7180*/  LOP3.LUT P4, RZ, R10, 0xff, RZ, 0xc0, !PT ;  /* 0x000000ff0aff7812 */ /* 0x000fe2000788c0ff */
[----:B------:R-:W-:Y:S01]  /*7190*/  VIADD R7, R8, UR40 ;  /* 0x0000002808077c36 */ /* 0x000fe20008000000 */
[----:B------:R-:W-:Y:S01]  /*71a0*/  ULDC.64 UR8, c[0x0][0x650] ;  /* 0x0001940000087ab9 */ /* 0x000fe20000000a00 */
[----:B------:R-:W-:Y:S01]  /*71b0*/  IMAD.U32 R8, RZ, RZ, UR40 ;  /* 0x00000028ff087e24 */ /* 0x000fe2000f8e00ff */
[----:B------:R-:W-:Y:S01]  /*71c0*/  UISETP.GE.U32.AND UP0, UPT, UR40, 0x9, UPT ;  /* 0x000000092800788c */ /* 0x000fe2000bf06070 */
[----:B------:R-:W-:Y:S01]  /*71d0*/  BSSY B1, `(.L_x_176) ;  /* 0x000006b000017945 */ /* 0x000fe20003800000 */
[----:B------:R-:W-:Y:S01]  /*71e0*/  ISETP.GT.U32.AND P1, PT, R7, 0x8, PT ;  /* 0x000000080700780c */ /* 0x000fe20003f24070 */
[----:B------:R-:W-:Y:S01]  /*71f0*/  IMAD.MOV.U32 R22, RZ, RZ, -0x1 ;  /* 0xffffffffff167424 */ /* 0x000fe200078e00ff */
[----:B------:R-:W-:Y:S01]  /*7200*/  PRMT R10, RZ, 0x7610, R10 ;  /* 0x00007610ff0a7816 */ /* 0x000fe2000000000a */
[----:B------:R-:W-:Y:S01]  /*7210*/  IMAD.MOV.U32 R18, RZ, RZ, -0x1 ;  /* 0xffffffffff127424 */ /* 0x000fe200078e00ff */
[----:B------:R-:W-:Y:S01]  /*7220*/  ISETP.LT.U32.AND P1, PT, R8, 0x9, P1 ;  /* 0x000000090800780c */ /* 0x000fe20000f21070 */
[----:B------:R-:W-:Y:S01]  /*7230*/  IMAD.MOV.U32 R19, RZ, RZ, -0x1 ;  /* 0xffffffffff137424 */ /* 0x000fe200078e00ff */
[----:B------:R-:W-:Y:S01]  /*7240*/  PLOP3.LUT P3, PT, PT, PT, UP0, 0x80, 0x0 ;  /* 0x000000000000781c */ /* 0x000fe20003f6f008 */
[----:B------:R-:W0:Y:S01]  /*7250*/  @P4 S2R R5, SR_CgaCtaId ;  /* 0x0000000000054919 */ /* 0x000e220000008800 */
[----:B------:R-:W-:-:S04]  /*7260*/  @P4 MOV R4, 0x400 ;  /* 0x0000040000044802 */ /* 0x000fc80000000f00 */
[----:B0-----:R-:W-:Y:S01]  /*7270*/  @P4 LEA R6, R5, R4, 0x18 ;  /* 0x0000000405064211 */ /* 0x001fe200078ec0ff */
[----:B------:R-:W-:Y:S01]  /*7280*/  IMAD.WIDE.U32 R4, R7, 0x38e38e39, RZ ;  /* 0x38e38e3907047825 */ /* 0x000fe200078e00ff */
[----:B------:R-:W-:Y:S02]  /*7290*/  SEL R4, RZ, 0x1, !P1 ;  /* 0x00000001ff047807 */ /* 0x000fe40004800000 */
[----:B------:R0:W-:Y:S02]  /*72a0*/  @P4 SYNCS.ARRIVE.TRANS64.A1T0 RZ, [R6+URZ+0xc8], RZ ;  /* 0x0000c8ff06ff49a7 */ /* 0x0001e4000810003f */
[----:B------:R-:W-:Y:S02]  /*72b0*/  LOP3.LUT R3, R3, R4, RZ, 0x3c, !PT ;  /* 0x0000000403037212 */ /* 0x000fe400078e3cff */
[----:B------:R-:W-:Y:S02]  /*72c0*/  PRMT R4, RZ, 0x7610, R4 ;  /* 0x00007610ff047816 */ /* 0x000fe40000000004 */
[----:B0-----:R-:W-:-:S04]  /*72d0*/  SHF.R.U32.HI R6, RZ, 0x1, R5 ;  /* 0x00000001ff067819 */ /* 0x001fc80000011605 */
[----:B------:R-:W-:Y:S01]  /*72e0*/  @P3 LOP3.LUT R3, R3, 0x1, R6, 0x78, !PT ;  /* 0x0000000103033812 */ /* 0x000fe200078e7806 */
[----:B------:R-:W-:Y:S01]  /*72f0*/  IMAD R8, R6, -0x9, R7 ;  /* 0xfffffff706087824 */ /* 0x000fe200078e0207 */
[----:B--2---:R-:W-:-:S04]  /*7300*/  IADD3 R16, P4, R16, R20, RZ ;  /* 0x0000001410107210 */ /* 0x004fc80007f9e0ff */
[----:B------:R-:W-:Y:S01]  /*7310*/  ISETP.GE.U32.AND P1, PT, R16, UR8, PT ;  /* 0x0000000810007c0c */ /* 0x000fe2000bf26070 */
[----:B------:R-:W-:-:S05]  /*7320*/  IMAD.X R17, R17, 0x1, R0, P4 ;  /* 0x0000000111117824 */ /* 0x000fca00020e0600 */
[----:B------:R-:W-:-:S13]  /*7330*/  ISETP.GE.U32.AND.EX P1, PT, R17, UR9, PT, P1 ;  /* 0x0000000911007c0c */ /* 0x000fda000bf26110 */
[----:B------:R-:W-:Y:S05]  /*7340*/  @P1 BRA `(.L_x_177) ;  /* 0x00000004004c1947 */ /* 0x000fea0003800000 */
[----:B------:R-:W0:Y:S01]  /*7350*/  S2R R12, SR_CTAID.X ;  /* 0x00000000000c7919 */ /* 0x000e220000002500 */
[----:B------:R-:W-:Y:S01]  /*7360*/  ULDC.64 UR8, c[0x0][0x628] ;  /* 0x00018a0000087ab9 */ /* 0x000fe20000000a00 */
[----:B------:R-:W1:Y:S01]  /*7370*/  LDC R13, c[0x0][0x144] ;  /* 0x00005100ff0d7b82 */ /* 0x000e620000000800 */
[----:B------:R-:W-:Y:S01]  /*7380*/  ISETP.NE.U32.AND P1, PT, RZ, UR8, PT ;  /* 0x00000008ff007c0c */ /* 0x000fe2000bf25070 */
[----:B------:R-:W2:Y:S01]  /*7390*/  S2R R11, SR_CTAID.Y ;  /* 0x00000000000b7919 */ /* 0x000ea20000002600 */
[----:B------:R-:W-:Y:S01]  /*73a0*/  ULDC UR10, c[0x0][0x150] ;  /* 0x00005400000a7ab9 */ /* 0x000fe20000000800 */
[----:B------:R-:W-:Y:S01]  /*73b0*/  ULDC UR11, c[0x0][0x630] ;  /* 0x00018c00000b7ab9 */ /* 0x000fe20000000800 */
[----:B------:R-:W-:Y:S01]  /*73c0*/  ISETP.NE.AND.EX P1, PT, RZ, UR9, PT, P1 ;  /* 0x00000009ff007c0c */ /* 0x000fe2000bf25310 */
[----:B------:R-:W-:Y:S01]  /*73d0*/  IMAD.MOV.U32 R4, RZ, RZ, R16 ;  /* 0x000000ffff047224 */ /* 0x000fe200078e0010 */
[----:B0-----:R-:W-:-:S05]  /*73e0*/  I2FP.F32.U32 R5, R12 ;  /* 0x0000000c00057245 */ /* 0x001fca0000201000 */
[----:B------:R-:W-:Y:S01]  /*73f0*/  FMUL R14, R5, UR10 ;  /* 0x0000000a050e7c20 */ /* 0x000fe20008400000 */
[----:B------:R-:W-:-:S05]  /*7400*/  IMAD.MOV.U32 R5, RZ, RZ, R17 ;  /* 0x000000ffff057224 */ /* 0x000fca00078e0011 */
[----:B--2---:R-:W-:Y:S05]  /*7410*/  @!P1 BRA `(.L_x_178) ;  /* 0x0000000000289947 */ /* 0x004fea0003800000 */
[----:B------:R-:W-:Y:S02]  /*7420*/  ULDC UR10, c[0x0][0x634] ;  /* 0x00018d00000a7ab9 */ /* 0x000fe40000000800 */
[----:B------:R-:W-:-:S05]  /*7430*/  IADD3 R5, P1, R16, UR10, RZ ;  /* 0x0000000a10057c10 */ /* 0x000fca000ff3e0ff */
[----:B------:R-:W-:-:S04]  /*7440*/  IMAD.X R15, RZ, RZ, R17, P1 ;  /* 0x000000ffff0f7224 */ /* 0x000fc800008e0611 */
[----:B------:R-:W-:-:S04]  /*7450*/  IMAD.WIDE.U32 R6, R15, UR8, RZ ;  /* 0x000000080f067c25 */ /* 0x000fc8000f8e00ff */
[----:B------:R-:W-:-:S04]  /*7460*/  IMAD.WIDE.U32 R6, P1, R5, UR9, R6 ;  /* 0x0000000905067c25 */ /* 0x000fc8000f820006 */
[----:B------:R-:W-:-:S04]  /*7470*/  IMAD.WIDE.U32 R4, R5, UR8, RZ ;  /* 0x0000000805047c25 */ /* 0x000fc8000f8e00ff */
[----:B------:R-:W-:Y:S01]  /*7480*/  IMAD.MOV.U32 R4, RZ, RZ, R7 ;  /* 0x000000ffff047224 */ /* 0x000fe200078e0007 */
[----:B------:R-:W-:Y:S01]  /*7490*/  IADD3 RZ, P3, R5, R6, RZ ;  /* 0x0000000605ff7210 */ /* 0x000fe20007f7e0ff */
[----:B------:R-:W-:-:S04]  /*74a0*/  IMAD.X R5, RZ, RZ, RZ, P1 ;  /* 0x000000ffff057224 */ /* 0x000fc800008e06ff */
[----:B------:R-:W-:-:S08]  /*74b0*/  IMAD.WIDE.U32.X R4, R15, UR9, R4, P3 ;  /* 0x000000090f047c25 */ /* 0x000fd000098e0404 */
.L_x_178:
[--C-:B------:R-:W-:Y:S01]  /*74c0*/  SHF.R.U64 R19, R4, UR11, R5.reuse ;  /* 0x0000000b04137c19 */ /* 0x100fe20008001205 */
[----:B------:R-:W0:Y:S01]  /*74d0*/  F2I.U32.TRUNC.NTZ R14, R14 ;  /* 0x0000000e000e7305 */ /* 0x000e22000020f000 */
[----:B------:R-:W-:Y:S01]  /*74e0*/  SHF.R.U32.HI R4, RZ, UR11, R5 ;  /* 0x0000000bff047c19 */ /* 0x000fe20008011605 */
[----:B------:R-:W-:Y:S01]  /*74f0*/  ULDC.64 UR8, c[0x0][0x620] ;  /* 0x0001880000087ab9 */ /* 0x000fe20000000a00 */
[----:B------:R-:W-:Y:S01]  /*7500*/  IADD3 R7, P1, RZ, -R19, RZ ;  /* 0x80000013ff077210 */ /* 0x000fe20007f3e0ff */
[----:B------:R-:W-:Y:S01]  /*7510*/  ULDC.64 UR10, c[0x0][0x640] ;  /* 0x00019000000a7ab9 */ /* 0x000fe20000000a00 */
[----:B------:R-:W2:Y:S03]  /*7520*/  LDC R18, c[0x0][0x148] ;  /* 0x00005200ff127b82 */ /* 0x000ea60000000800 */
[----:B------:R-:W-:Y:S01]  /*7530*/  IMAD.X R4, RZ, RZ, ~R4, P1 ;  /* 0x000000ffff047224 */ /* 0x000fe200008e0e04 */
[----:B------:R-:W-:-:S03]  /*7540*/  ISETP.NE.U32.AND P1, PT, RZ, UR10, PT ;  /* 0x0000000aff007c0c */ /* 0x000fc6000bf25070 */
[----:B------:R-:W-:Y:S01]  /*7550*/  IMAD R6, R4, UR8, RZ ;  /* 0x0000000804067c24 */ /* 0x000fe2000f8e02ff */
[----:B------:R-:W-:Y:S01]  /*7560*/  ISETP.NE.AND.EX P1, PT, RZ, UR11, PT, P1 ;  /* 0x0000000bff007c0c */ /* 0x000fe2000bf25310 */
[----:B------:R-:W-:Y:S01]  /*7570*/  IMAD.WIDE.U32 R4, R7, UR8, R16 ;  /* 0x0000000807047c25 */ /* 0x000fe2000f8e0010 */
[----:B------:R-:W-:-:S03]  /*7580*/  ULDC UR8, c[0x0][0x618] ;  /* 0x0001860000087ab9 */ /* 0x000fc60000000800 */
[----:B------:R-:W-:Y:S01]  /*7590*/  IMAD R7, R7, UR9, R6 ;  /* 0x0000000907077c24 */ /* 0x000fe2000f8e0206 */
[----:B------:R-:W-:Y:S01]  /*75a0*/  ULDC UR9, c[0x0][0x154] ;  /* 0x0000550000097ab9 */ /* 0x000fe20000000800 */
[----:B0-----:R-:W-:Y:S02]  /*75b0*/  IMAD.MOV R6, RZ, RZ, -R14 ;  /* 0x000000ffff067224 */ /* 0x001fe400078e0a0e */
[----:B------:R-:W-:Y:S02]  /*75c0*/  IMAD.IADD R5, R5, 0x1, R7 ;  /* 0x0000000105057824 */ /* 0x000fe400078e0207 */
[----:B-1----:R-:W-:Y:S01]  /*75d0*/  IMAD R12, R13, R6, R12 ;  /* 0x000000060d0c7224 */ /* 0x002fe200078e020c */
[----:B------:R-:W-:Y:S02]  /*75e0*/  I2FP.F32.U32 R6, R11 ;  /* 0x0000000b00067245 */ /* 0x000fe40000201000 */
[--C-:B------:R-:W-:Y:S02]  /*75f0*/  SHF.R.U64 R13, R4, UR8, R5.reuse ;  /* 0x00000008040d7c19 */ /* 0x100fe40008001205 */
[----:B------:R-:W-:Y:S01]  /*7600*/  SHF.R.U32.HI R4, RZ, UR8, R5 ;  /* 0x00000008ff047c19 */ /* 0x000fe20008011605 */
[----:B------:R-:W-:Y:S01]  /*7610*/  FMUL R6, R6, UR9 ;  /* 0x0000000906067c20 */ /* 0x000fe20008400000 */
[----:B------:R-:W-:-:S02]  /*7620*/  ULDC UR8, c[0x0][0x608] ;  /* 0x0001820000087ab9 */ /* 0x000fc40000000800 */
[--C-:B------:R-:W-:Y:S01]  /*7630*/  SHF.R.U64 R15, R13, UR8, R4.reuse ;  /* 0x000000080d0f7c19 */ /* 0x100fe20008001204 */
[----:B------:R0:W1:Y:S01]  /*7640*/  F2I.U32.TRUNC.NTZ R20, R6 ;  /* 0x0000000600147305 */ /* 0x000062000020f000 */
[----:B------:R-:W-:Y:S01]  /*7650*/  SHF.R.U32.HI R4, RZ, UR8, R4 ;  /* 0x00000008ff047c19 */ /* 0x000fe20008011604 */
[----:B------:R-:W-:-:S03]  /*7660*/  ULDC UR8, c[0x0][0x658] ;  /* 0x0001960000087ab9 */ /* 0x000fc60000000800 */
[--C-:B------:R-:W-:Y:S02]  /*7670*/  SHF.R.U64 R14, R15, UR8, R4.reuse ;  /* 0x000000080f0e7c19 */ /* 0x100fe40008001204 */
[----:B------:R-:W-:-:S03]  /*7680*/  SHF.R.U32.HI R21, RZ, UR8, R4 ;  /* 0x00000008ff157c19 */ /* 0x000fc60008011604 */
[----:B------:R-:W-:Y:S02]  /*7690*/  IMAD.MOV.U32 R4, RZ, RZ, R14 ;  /* 0x000000ffff047224 */ /* 0x000fe400078e000e */
[----:B------:R-:W-:Y:S01]  /*76a0*/  IMAD.MOV.U32 R5, RZ, RZ, R21 ;  /* 0x000000ffff057224 */ /* 0x000fe200078e0015 */
[----:B0-----:R-:W-:Y:S06]  /*76b0*/  @!P1 BRA `(.L_x_179) ;  /* 0x0000000000289947 */ /* 0x001fec0003800000 */
        /* <DEDUP_REMOVED lines=10> */
.L_x_179:
[----:B------:R-:W-:Y:S01]  /*7760*/  ISETP.NE.AND P1, PT, R2, 0x1, PT ;  /* 0x000000010200780c */ /* 0x000fe20003f25270 */
[----:B------:R-:W-:Y:S01]  /*7770*/  ULDC UR8, c[0x0][0x648] ;  /* 0x0001920000087ab9 */ /* 0x000fe20000000800 */
[----:B------:R-:W-:Y:S01]  /*7780*/  LOP3.LUT R15, R15, UR13, RZ, 0xc0, !PT ;  /* 0x0000000d0f0f7c12 */ /* 0x000fe2000f8ec0ff */
[----:B-1----:R-:W-:Y:S01]  /*7790*/  IMAD.MOV R20, RZ, RZ, -R20 ;  /* 0x000000ffff147224 */ /* 0x002fe200078e0a14 */
[----:B------:R-:W-:Y:S01]  /*77a0*/  SHF.R.U64 R4, R4, UR8, R5 ;  /* 0x0000000804047c19 */ /* 0x000fe20008001205 */
[----:B------:R-:W-:Y:S01]  /*77b0*/  ULDC UR8, c[0x0][0x638] ;  /* 0x00018e0000087ab9 */ /* 0x000fe20000000800 */
[----:B------:R-:W-:Y:S01]  /*77c0*/  LOP3.LUT R13, R13, UR4, RZ, 0xc0, !PT ;  /* 0x000000040d0d7c12 */ /* 0x000fe2000f8ec0ff */
[----:B------:R-:W-:Y:S02]  /*77d0*/  ULDC UR9, c[0x0][0x610] ;  /* 0x0001840000097ab9 */ /* 0x000fe40000000800 */
[----:B------:R-:W-:Y:S02]  /*77e0*/  IMAD.MOV R5, RZ, RZ, -R4 ;  /* 0x000000ffff057224 */ /* 0x000fe400078e0a04 */
[----:B------:R-:W-:-:S02]  /*77f0*/  IMAD R15, R4, UR5, R15 ;  /* 0x00000005040f7c24 */ /* 0x000fc4000f8e020f */
[----:B--2---:R-:W-:Y:S02]  /*7800*/  @P1 IMAD R12, R18, R20, R11 ;  /* 0x00000014120c1224 */ /* 0x004fe400078e020b */
[----:B------:R-:W-:Y:S01]  /*7810*/  IMAD R14, R5, UR8, R14 ;  /* 0x00000008050e7c24 */ /* 0x000fe2000f8e020e */
[----:B------:R-:W-:Y:S01]  /*7820*/  ULDC UR8, c[0x0][0x600] ;  /* 0x0001800000087ab9 */ /* 0x000fe20000000800 */
[----:B------:R-:W-:Y:S02]  /*7830*/  IMAD R12, R15, UR9, R12 ;  /* 0x000000090f0c7c24 */ /* 0x000fe4000f8e020c */
[----:B------:R-:W-:Y:S02]  /*7840*/  IMAD R5, R14, UR8, R13 ;  /* 0x000000080e057c24 */ /* 0x000fe4000f8e020d */
[----:B------:R-:W-:-:S03]  /*7850*/  IMAD.MOV.U32 R4, RZ, RZ, 0x1 ;  /* 0x00000001ff047424 */ /* 0x000fc600078e00ff */
[----:B------:R-:W-:Y:S02]  /*7860*/  SEL R18, R5, R12, !P1 ;  /* 0x0000000c05127207 */ /* 0x000fe40004800000 */
[----:B------:R-:W-:-:S07]  /*7870*/  SEL R22, R12, R5, !P1 ;  /* 0x000000050c167207 */ /* 0x000fce0004800000 */
.L_x_177:
[----:B------:R-:W-:Y:S05]  /*7880*/  BSYNC B1 ;  /* 0x0000000000017941 */ /* 0x000fea0003800000 */
.L_x_176:
[----:B------:R-:W-:-:S13]  /*7890*/  LOP3.LUT P1, RZ, R4, 0xff, RZ, 0xc0, !PT ;  /* 0x000000ff04ff7812 */ /* 0x000fda000782c0ff */
[----:B------:R-:W-:Y:S05]  /*78a0*/  @P1 BRA `(.L_x_180) ;  /* 0xfffffff400281947 */ /* 0x000fea000383ffff */
[----:B------:R-:W-:Y:S05]  /*78b0*/  BSYNC B0 ;  /* 0x0000000000007941 */ /* 0x000fea0003800000 */
.L_x_168:
[----:B------:R-:W-:-:S03]  /*78c0*/  UMOV UR8, 0xffffffff ;  /* 0xffffffff00087882 */ /* 0x000fc60000000000 */
[----:B------:R-:W-:Y:S05]  /*78d0*/  BRA.DIV UR8, `(.L_x_181) ;  /* 0x0000000608fc7947 */ /* 0x000fea000b800000 */
[----:B------:R-:W-:-:S13]  /*78e0*/  ELECT P6, URZ, PT ;  /* 0x00000000003f782f */ /* 0x000fda00038c0000 */
.L_x_202:
[----:B------:R-:W-:Y:S04]  /*78f0*/  BSSY B0, `(.L_x_182) ;  /* 0x0000058000007945 */ /* 0x000fe80003800000 */
[----:B------:R-:W-:Y:S05]  /*7900*/  @!P6 BRA `(.L_x_183) ;  /* 0x000000040058e947 */ /* 0x000fea0003800000 */
[----:B------:R-:W-:-:S04]  /*7910*/  LOP3.LUT R23, R23, 0x2, RZ, 0xfc, !PT ;  /* 0x0000000217177812 */ /* 0x000fc800078efcff */
[----:B------:R-:W-:-:S13]  /*7920*/  ISETP.NE.AND P0, PT, R23, 0x3, PT ;  /* 0x000000031700780c */ /* 0x000fda0003f05270 */
[----:B------:R-:W-:Y:S05]  /*7930*/  @!P0 BRA `(.L_x_184) ;  /* 0x0000000000048947 */ /* 0x000fea0003800000 */
[----:B------:R-:W-:Y:S01]  /*7940*/  BPT.TRAP 0x1 ;  /* 0x000000040000795c */ /* 0x000fe20000300000 */
.L_x_184:
[----:B------:R-:W0:Y:S01]  /*7950*/  S2R R5, SR_CgaCtaId ;  /* 0x0000000000057919 */ /* 0x000e220000008800 */
[----:B------:R-:W-:Y:S02]  /*7960*/  MOV R0, 0x400 ;  /* 0x0000040000007802 */ /* 0x000fe40000000f00 */
[----:B------:R-:W-:Y:S02]  /*7970*/  SHF.L.U32 R2, R3, 0x1f, RZ ;  /* 0x0000001f03027819 */ /* 0x000fe400000006ff */
[----:B0-----:R-:W-:-:S05]  /*7980*/  LEA R5, R5, R0, 0x18 ;  /* 0x0000000005057211 */ /* 0x001fca00078ec0ff */
[----:B------:R-:W-:-:S04]  /*7990*/  VIADD R5, R5, 0x48 ;  /* 0x0000004805057836 */ /* 0x000fc80000000000 */
[C---:B------:R-:W-:Y:S02]  /*79a0*/  IMAD R7, R8.reuse, 0x8, R5 ;  /* 0x0000000808077824 */ /* 0x040fe400078e0205 */
[----:B------:R-:W-:Y:S02]  /*79b0*/  VIADD R8, R8, 0x1 ;  /* 0x0000000108087836 */ /* 0x000fe40000000000 */
[----:B------:R-:W0:Y:S03]  /*79c0*/  SYNCS.PHASECHK.TRANS64.TRYWAIT P0, [R7+URZ], R2 ;  /* 0x00000002070075a7 */ /* 0x000e26000800017f */
[----:B------:R-:W-:-:S04]  /*79d0*/  ISETP.NE.AND P1, PT, R8, 0x9, PT ;  /* 0x000000090800780c */ /* 0x000fc80003f25270 */
[----:B------:R-:W-:Y:S02]  /*79e0*/  SEL R0, RZ, 0x1, P1 ;  /* 0x00000001ff007807 */ /* 0x000fe40000800000 */
[----:B------:R-:W-:Y:S02]  /*79f0*/  SEL R8, R8, RZ, P1 ;  /* 0x000000ff08087207 */ /* 0x000fe40000800000 */
[----:B------:R-:W-:-:S03]  /*7a00*/  LOP3.LUT R9, R3, R0, RZ, 0x3c, !PT ;  /* 0x0000000003097212 */ /* 0x000fc600078e3cff */
[----:B------:R-:W-:Y:S01]  /*7a10*/  IMAD R6, R8, 0x8, R5 ;  /* 0x0000000808067824 */ /* 0x000fe200078e0205 */
[----:B------:R-:W-:Y:S01]  /*7a20*/  SHF.L.U32 R3, R9, 0x1f, RZ ;  /* 0x0000001f09037819 */ /* 0x000fe200000006ff */
[----:B0-----:R-:W-:Y:S06]  /*7a30*/  @!P0 BRA `(.L_x_185) ;  /* 0x0000000400c48947 */ /* 0x001fec0003800000 */
.L_x_203:
[----:B------:R-:W1:Y:S01]  /*7a40*/  SYNCS.PHASECHK.TRANS64.TRYWAIT P0, [R6+URZ], R3 ;  /* 0x00000003060075a7 */ /* 0x000e62000800017f */
[----:B------:R-:W-:-:S05]  /*7a50*/  VIADD R0, R8, 0x1 ;  /* 0x0000000108007836 */ /* 0x000fca0000000000 */
[----:B------:R-:W-:-:S04]  /*7a60*/  ISETP.NE.AND P1, PT, R0, 0x9, PT ;  /* 0x000000090000780c */ /* 0x000fc80003f25270 */
[----:B0-----:R-:W-:Y:S02]  /*7a70*/  SEL R2, RZ, 0x1, P1 ;  /* 0x00000001ff027807 */ /* 0x001fe40000800000 */
[----:B------:R-:W-:Y:S02]  /*7a80*/  SEL R0, R0, RZ, P1 ;  /* 0x000000ff00007207 */ /* 0x000fe40000800000 */
[----:B------:R-:W-:-:S03]  /*7a90*/  LOP3.LUT R9, R9, R2, RZ, 0x3c, !PT ;  /* 0x0000000209097212 */ /* 0x000fc600078e3cff */
[----:B------:R-:W-:Y:S01]  /*7aa0*/  IMAD R7, R0, 0x8, R5 ;  /* 0x0000000800077824 */ /* 0x000fe200078e0205 */
[----:B------:R-:W-:Y:S01]  /*7ab0*/  SHF.L.U32 R4, R9, 0x1f, RZ ;  /* 0x0000001f09047819 */ /* 0x000fe200000006ff */
[----:B-1----:R-:W-:Y:S06]  /*7ac0*/  @!P0 BRA `(.L_x_186) ;  /* 0x0000000400b48947 */ /* 0x002fec0003800000 */
.L_x_204:
[----:B------:R-:W1:Y:S01]  /*7ad0*/  SYNCS.PHASECHK.TRANS64.TRYWAIT P0, [R7+URZ], R4 ;  /* 0x00000004070075a7 */ /* 0x000e62000800017f */
[----:B------:R-:W-:-:S05]  /*7ae0*/  VIADD R0, R0, 0x1 ;  /* 0x0000000100007836 */ /* 0x000fca0000000000 */
[----:B------:R-:W-:-:S04]  /*7af0*/  ISETP.NE.AND P1, PT, R0, 0x9, PT ;  /* 0x000000090000780c */ /* 0x000fc80003f25270 */
[----:B------:R-:W-:Y:S02]  /*7b00*/  SEL R2, RZ, 0x1, P1 ;  /* 0x00000001ff027807 */ /* 0x000fe40000800000 */
[----:B------:R-:W-:Y:S02]  /*7b10*/  SEL R0, R0, RZ, P1 ;  /* 0x000000ff00007207 */ /* 0x000fe40000800000 */
[----:B------:R-:W-:-:S03]  /*7b20*/  LOP3.LUT R9, R9, R2, RZ, 0x3c, !PT ;  /* 0x0000000209097212 */ /* 0x000fc600078e3cff */
[----:B0-----:R-:W-:Y:S01]  /*7b30*/  IMAD R6, R0, 0x8, R5 ;  /* 0x0000000800067824 */ /* 0x001fe200078e0205 */
[----:B------:R-:W-:Y:S01]  /*7b40*/  SHF.L.U32 R3, R9, 0x1f, RZ ;  /* 0x0000001f09037819 */ /* 0x000fe200000006ff */
[----:B-1----:R-:W-:Y:S06]  /*7b50*/  @!P0 BRA `(.L_x_187) ;  /* 0x0000000400a48947 */ /* 0x002fec0003800000 */
.L_x_205:
        /* <DEDUP_REMOVED lines=9> */
.L_x_206:
        /* <DEDUP_REMOVED lines=9> */
.L_x_207:
        /* <DEDUP_REMOVED lines=9> */
.L_x_208:
        /* <DEDUP_REMOVED lines=9> */
.L_x_209:
[----:B------:R-:W1:Y:S01]  /*7da0*/  SYNCS.PHASECHK.TRANS64.TRYWAIT P0, [R6+URZ], R3 ;  /* 0x00000003060075a7 */ /* 0x000e62000800017f */
[----:B------:R-:W-:-:S05]  /*7db0*/  VIADD R0, R0, 0x1 ;  /* 0x0000000100007836 */ /* 0x000fca0000000000 */
[----:B------:R-:W-:-:S04]  /*7dc0*/  ISETP.NE.AND P1, PT, R0, 0x9, PT ;  /* 0x000000090000780c */ /* 0x000fc80003f25270 */
[----:B------:R-:W-:Y:S02]  /*7dd0*/  SEL R2, RZ, 0x1, P1 ;  /* 0x00000001ff027807 */ /* 0x000fe40000800000 */
[----:B------:R-:W-:Y:S02]  /*7de0*/  SEL R0, R0, RZ, P1 ;  /* 0x000000ff00007207 */ /* 0x000fe40000800000 */
[----:B------:R-:W-:Y:S01]  /*7df0*/  LOP3.LUT R2, R9, R2, RZ, 0x3c, !PT ;  /* 0x0000000209027212 */ /* 0x000fe200078e3cff */
[----:B-1----:R-:W-:Y:S06]  /*7e00*/  @!P0 BRA `(.L_x_192) ;  /* 0x00000004005c8947 */ /* 0x002fec0003800000 */
.L_x_210:
[----:B------:R-:W-:Y:S01]  /*7e10*/  IMAD R5, R0, 0x8, R5 ;  /* 0x0000000800057824 */ /* 0x000fe200078e0205 */
[----:B------:R-:W-:-:S07]  /*7e20*/  SHF.L.U32 R0, R2, 0x1f, RZ ;  /* 0x0000001f02007819 */ /* 0x000fce00000006ff */
.L_x_193:
[----:B--2---:R2:W3:Y:S02]  /*7e30*/  SYNCS.PHASECHK.TRANS64.TRYWAIT P0, [R5+URZ], R0 ;  /* 0x00000000050075a7 */ /* 0x0044e4000800017f */
[----:B---3--:R-:W-:Y:S05]  /*7e40*/  @!P0 NANOSLEEP.SYNCS 0x989680 ;  /* 0x009896800000895d */ /* 0x008fea0003900000 */
[----:B------:R-:W3:Y:S02]  /*7e50*/  @!P0 SYNCS.PHASECHK.TRANS64 P0, [R5+URZ], R0 ;  /* 0x00000000050085a7 */ /* 0x000ee4000800007f */
[----:B---3--:R-:W-:Y:S05]  /*7e60*/  @!P0 BRA `(.L_x_193) ;  /* 0xfffffffc00f08947 */ /* 0x008fea000383ffff */
.L_x_183:
[----:B------:R-:W-:Y:S05]  /*7e70*/  BSYNC B0 ;  /* 0x0000000000007941 */ /* 0x000fea0003800000 */
.L_x_182:
[----:B------:R-:W-:Y:S05]  /*7e80*/  EXIT ;  /* 0x000000000000794d */ /* 0x000fea0003800000 */
.L_x_20:
[----:B0-----:R-:W-:-:S04]  /*7e90*/  IMAD.U32 R3, RZ, RZ, UR43 ;  /* 0x0000002bff037e24 */ /* 0x001fc8000f8e00ff */
[----:B------:R0:W1:Y:S03]  /*7ea0*/  SYNCS.PHASECHK.TRANS64.TRYWAIT P0, [R3+URZ+-0x8], R0 ;  /* 0xfffff800030075a7 */ /* 0x000066000800017f */
[----:B-1----:R-:W-:Y:S05]  /*7eb0*/  @!P0 NANOSLEEP.SYNCS 0x989680 ;  /* 0x009896800000895d */ /* 0x002fea0003900000 */
[----:B------:R-:W1:Y:S02]  /*7ec0*/  @!P0 SYNCS.PHASECHK.TRANS64 P0, [R3+URZ+-0x8], R0 ;  /* 0xfffff800030085a7 */ /* 0x000e64000800007f */
[----:B-1----:R-:W-:Y:S05]  /*7ed0*/  @!P0 BRA `(.L_x_20) ;  /* 0xfffffffc00ec8947 */ /* 0x002fea000383ffff */
[----:B------:R-:W-:Y:S05]  /*7ee0*/  BRA `(.L_x_194) ;  /* 0xffffff9800647947 */ /* 0x000fea000383ffff */
.L_x_25:
[----:B-1----:R1:W2:Y:S02]  /*7ef0*/  SYNCS.PHASECHK.TRANS64.TRYWAIT P1, [R3+URZ], R0 ;  /* 0x00000000030075a7 */ /* 0x0022a4000802017f */
[----:B--2---:R-:W-:Y:S05]  /*7f00*/  @!P1 NANOSLEEP.SYNCS 0x989680 ;  /* 0x009896800000995d */ /* 0x004fea0003900000 */
[----:B------:R-:W2:Y:S02]  /*7f10*/  @!P1 SYNCS.PHASECHK.TRANS64 P1, [R3+URZ], R0 ;  /* 0x00000000030095a7 */ /* 0x000ea4000802007f */
[----:B--2---:R-:W-:Y:S05]  /*7f20*/  @!P1 BRA `(.L_x_25) ;  /* 0xfffffffc00f09947 */ /* 0x004fea000383ffff */
[----:B------:R-:W-:Y:S05]  /*7f30*/  BRA `(.L_x_24) ;  /* 0xffffff9800d87947 */ /* 0x000fea000383ffff */
.L_x_30:
[----:B-1----:R-:W-:-:S04]  /*7f40*/  IMAD.U32 R5, RZ, RZ, UR4 ;  /* 0x00000004ff057e24 */ /* 0x002fc8000f8e00ff */
[----:B------:R1:W2:Y:S03]  /*7f50*/  SYNCS.PHASECHK.TRANS64.TRYWAIT P1, [R5+URZ], R4 ;  /* 0x00000004050075a7 */ /* 0x0002a6000802017f */
[----:B--2---:R-:W-:Y:S05]  /*7f60*/  @!P1 NANOSLEEP.SYNCS 0x989680 ;  /* 0x009896800000995d */ /* 0x004fea0003900000 */
[----:B------:R-:W2:Y:S02]  /*7f70*/  @!P1 SYNCS.PHASECHK.TRANS64 P1, [R5+URZ], R4 ;  /* 0x00000004050095a7 */ /* 0x000ea4000802007f */
[----:B--2---:R-:W-:Y:S05]  /*7f80*/  @!P1 BRA `(.L_x_30) ;  /* 0xfffffffc00ec9947 */ /* 0x004fea000383ffff */
[----:B------:R-:W-:Y:S05]  /*7f90*/  BRA `(.L_x_29) ;  /* 0xffffff9c00a87947 */ /* 0x000fea000383ffff */
.L_x_36:
[----:B0-----:R-:W-:-:S04]  /*7fa0*/  IMAD.U32 R3, RZ, RZ, UR43 ;  /* 0x0000002bff037e24 */ /* 0x001fc8000f8e00ff */
[----:B------:R0:W1:Y:S03]  /*7fb0*/  SYNCS.PHASECHK.TRANS64.TRYWAIT P0, [R3+URZ+0x8], R0 ;  /* 0x00000800030075a7 */ /* 0x000066000800017f */
[----:B-1----:R-:W-:Y:S05]  /*7fc0*/  @!P0 NANOSLEEP.SYNCS 0x989680 ;  /* 0x009896800000895d */ /* 0x002fea0003900000 */
[----:B------:R-:W1:Y:S02]  /*7fd0*/  @!P0 SYNCS.PHASECHK.TRANS64 P0, [R3+URZ+0x8], R0 ;  /* 0x00000800030085a7 */ /* 0x000e64000800007f */
[----:B-1----:R-:W-:Y:S05]  /*7fe0*/  @!P0 BRA `(.L_x_36) ;  /* 0xfffffffc00ec8947 */ /* 0x002fea000383ffff */
[----:B------:R-:W-:Y:S05]  /*7ff0*/  BRA `(.L_x_195) ;  /* 0xffffffa000e87947 */ /* 0x000fea000383ffff */
.L_x_169:
[----:B------:R-:W-:Y:S01]  /*8000*/  BSSY B1, `(.L_x_196) ;  /* 0x0000006000017945 */ /* 0x000fe20003800000 */
[----:B------:R-:W-:-:S07]  /*8010*/  IMAD.MOV.U32 R15, RZ, RZ, -0x1 ;  /* 0xffffffffff0f7424 */ /* 0x000fce00078e00ff */
[----:B-----5:R-:W-:Y:S05]  /*8020*/  WARPSYNC.COLLECTIVE R15, `(.L_x_197) ;  /* 0x000000000f0c7348 */ /* 0x020fea0003c00000 */
[----:B------:R-:W-:Y:S02]  /*8030*/  ELECT P6, UR62, PT ;  /* 0x00000000003e782f */ /* 0x000fe400038c0000 */
[----:B------:R-:W-:Y:S01]  /*8040*/  MOV R14, UR62 ;  /* 0x0000003e000e7c02 */ /* 0x000fe20008000f00 */
[----:B-----5:R-:W-:Y:S10]  /*8050*/  ENDCOLLECTIVE ;  /* 0x000000000000791b */ /* 0x020ff40003800000 */
.L_x_197:
[----:B------:R-:W-:Y:S05]  /*8060*/  BSYNC B1 ;  /* 0x0000000000017941 */ /* 0x000fea0003800000 */
.L_x_196:
[----:B------:R-:W-:Y:S05]  /*8070*/  BRA `(.L_x_198) ;  /* 0xffffffec00407947 */ /* 0x000fea000383ffff */
.L_x_172:
[----:B-1----:R1:W2:Y:S02]  /*8080*/  SYNCS.PHASECHK.TRANS64.TRYWAIT P1, [R11+URZ+0x48], R6 ;  /* 0x000048060b0075a7 */ /* 0x0022a4000802017f */
[----:B--2---:R-:W-:Y:S05]  /*8090*/  @!P1 NANOSLEEP.SYNCS 0x989680 ;  /* 0x009896800000995d */ /* 0x004fea0003900000 */
[----:B------:R-:W2:Y:S02]  /*80a0*/  @!P1 SYNCS.PHASECHK.TRANS64 P1, [R11+URZ+0x48], R6 ;  /* 0x000048060b0095a7 */ /* 0x000ea4000802007f */
[----:B--2---:R-:W-:Y:S05]  /*80b0*/  @!P1 BRA `(.L_x_172) ;  /* 0xfffffffc00f09947 */ /* 0x004fea000383ffff */
[----:B------:R-:W-:Y:S05]  /*80c0*/  BRA `(.L_x_199) ;  /* 0xffffffec00787947 */ /* 0x000fea000383ffff */
.L_x_181:
[----:B------:R-:W-:Y:S01]  /*80d0*/  BSSY B0, `(.L_x_200) ;  /* 0x0000006000007945 */ /* 0x000fe20003800000 */
[----:B------:R-:W-:-:S07]  /*80e0*/  IMAD.MOV.U32 R15, RZ, RZ, -0x1 ;  /* 0xffffffffff0f7424 */ /* 0x000fce00078e00ff */
[----:B-----5:R-:W-:Y:S05]  /*80f0*/  WARPSYNC.COLLECTIVE R15, `(.L_x_201) ;  /* 0x000000000f0c7348 */ /* 0x020fea0003c00000 */
[----:B------:R-:W-:Y:S02]  /*8100*/  ELECT P6, UR62, PT ;  /* 0x00000000003e782f */ /* 0x000fe400038c0000 */
[----:B------:R-:W-:Y:S01]  /*8110*/  MOV R14, UR62 ;  /* 0x0000003e000e7c02 */ /* 0x000fe20008000f00 */
[----:B-----5:R-:W-:Y:S10]  /*8120*/  ENDCOLLECTIVE ;  /* 0x000000000000791b */ /* 0x020ff40003800000 */
.L_x_201:
[----:B------:R-:W-:Y:S05]  /*8130*/  BSYNC B0 ;  /* 0x0000000000007941 */ /* 0x000fea0003800000 */
.L_x_200:
[----:B------:R-:W-:Y:S05]  /*8140*/  BRA `(.L_x_202) ;  /* 0xfffffff400e87947 */ /* 0x000fea000383ffff */
.L_x_185:
[----:B0-----:R0:W1:Y:S02]  /*8150*/  SYNCS.PHASECHK.TRANS64.TRYWAIT P0, [R7+URZ], R2 ;  /* 0x00000002070075a7 */ /* 0x001064000800017f */
[----:B-1----:R-:W-:Y:S05]  /*8160*/  @!P0 NANOSLEEP.SYNCS 0x989680 ;  /* 0x009896800000895d */ /* 0x002fea0003900000 */
[----:B------:R-:W1:Y:S02]  /*8170*/  @!P0 SYNCS.PHASECHK.TRANS64 P0, [R7+URZ], R2 ;  /* 0x00000002070085a7 */ /* 0x000e64000800007f */
[----:B-1----:R-:W-:Y:S05]  /*8180*/  @!P0 BRA `(.L_x_185) ;  /* 0xfffffffc00f08947 */ /* 0x002fea000383ffff */
[----:B------:R-:W-:Y:S05]  /*8190*/  BRA `(.L_x_203) ;  /* 0xfffffff800287947 */ /* 0x000fea000383ffff */
.L_x_186:
[----:B0-----:R0:W1:Y:S02]  /*81a0*/  SYNCS.PHASECHK.TRANS64.TRYWAIT P0, [R6+URZ], R3 ;  /* 0x00000003060075a7 */ /* 0x001064000800017f */
[----:B-1----:R-:W-:Y:S05]  /*81b0*/  @!P0 NANOSLEEP.SYNCS 0x989680 ;  /* 0x009896800000895d */ /* 0x002fea0003900000 */
[----:B------:R-:W1:Y:S02]  /*81c0*/  @!P0 SYNCS.PHASECHK.TRANS64 P0, [R6+URZ], R3 ;  /* 0x00000003060085a7 */ /* 0x000e64000800007f */
[----:B-1----:R-:W-:Y:S05]  /*81d0*/  @!P0 BRA `(.L_x_186) ;  /* 0xfffffffc00f08947 */ /* 0x002fea000383ffff */
[----:B------:R-:W-:Y:S05]  /*81e0*/  BRA `(.L_x_204) ;  /* 0xfffffff800387947 */ /* 0x000fea000383ffff */
.L_x_187:
[----:B0-----:R0:W1:Y:S02]  /*81f0*/  SYNCS.PHASECHK.TRANS64.TRYWAIT P0, [R7+URZ], R4 ;  /* 0x00000004070075a7 */ /* 0x001064000800017f */
[----:B-1----:R-:W-:Y:S05]  /*8200*/  @!P0 NANOSLEEP.SYNCS 0x989680 ;  /* 0x009896800000895d */ /* 0x002fea0003900000 */
[----:B------:R-:W1:Y:S02]  /*8210*/  @!P0 SYNCS.PHASECHK.TRANS64 P0, [R7+URZ], R4 ;  /* 0x00000004070085a7 */ /* 0x000e64000800007f */
[----:B-1----:R-:W-:Y:S05]  /*8220*/  @!P0 BRA `(.L_x_187) ;  /* 0xfffffffc00f08947 */ /* 0x002fea000383ffff */
[----:B------:R-:W-:Y:S05]  /*8230*/  BRA `(.L_x_205) ;  /* 0xfffffff800487947 */ /* 0x000fea000383ffff */
.L_x_188:
[----:B0-----:R0:W1:Y:S02]  /*8240*/  SYNCS.PHASECHK.TRANS64.TRYWAIT P0, [R6+URZ], R3 ;  /* 0x00000003060075a7 */ /* 0x001064000800017f */
[----:B-1----:R-:W-:Y:S05]  /*8250*/  @!P0 NANOSLEEP.SYNCS 0x989680 ;  /* 0x009896800000895d */ /* 0x002fea0003900000 */
[----:B------:R-:W1:Y:S02]  /*8260*/  @!P0 SYNCS.PHASECHK.TRANS64 P0, [R6+URZ], R3 ;  /* 0x00000003060085a7 */ /* 0x000e64000800007f */
[----:B-1----:R-:W-:Y:S05]  /*8270*/  @!P0 BRA `(.L_x_188) ;  /* 0xfffffffc00f08947 */ /* 0x002fea000383ffff */
[----:B------:R-:W-:Y:S05]  /*8280*/  BRA `(.L_x_206) ;  /* 0xfffffff800587947 */ /* 0x000fea000383ffff */
.L_x_189:
[----:B0-----:R0:W1:Y:S02]  /*8290*/  SYNCS.PHASECHK.TRANS64.TRYWAIT P0, [R7+URZ], R4 ;  /* 0x00000004070075a7 */ /* 0x001064000800017f */
[----:B-1----:R-:W-:Y:S05]  /*82a0*/  @!P0 NANOSLEEP.SYNCS 0x989680 ;  /* 0x009896800000895d */ /* 0x002fea0003900000 */
[----:B------:R-:W1:Y:S02]  /*82b0*/  @!P0 SYNCS.PHASECHK.TRANS64 P0, [R7+URZ], R4 ;  /* 0x00000004070085a7 */ /* 0x000e64000800007f */
[----:B-1----:R-:W-:Y:S05]  /*82c0*/  @!P0 BRA `(.L_x_189) ;  /* 0xfffffffc00f08947 */ /* 0x002fea000383ffff */
[----:B------:R-:W-:Y:S05]  /*82d0*/  BRA `(.L_x_207) ;  /* 0xfffffff800687947 */ /* 0x000fea000383ffff */
.L_x_190:
[----:B0-----:R0:W1:Y:S02]  /*82e0*/  SYNCS.PHASECHK.TRANS64.TRYWAIT P0, [R6+URZ], R3 ;  /* 0x00000003060075a7 */ /* 0x001064000800017f */
[----:B-1----:R-:W-:Y:S05]  /*82f0*/  @!P0 NANOSLEEP.SYNCS 0x989680 ;  /* 0x009896800000895d */ /* 0x002fea0003900000 */
[----:B------:R-:W1:Y:S02]  /*8300*/  @!P0 SYNCS.PHASECHK.TRANS64 P0, [R6+URZ], R3 ;  /* 0x00000003060085a7 */ /* 0x000e64000800007f */
[----:B-1----:R-:W-:Y:S05]  /*8310*/  @!P0 BRA `(.L_x_190) ;  /* 0xfffffffc00f08947 */ /* 0x002fea000383ffff */
[----:B------:R-:W-:Y:S05]  /*8320*/  BRA `(.L_x_208) ;  /* 0xfffffff800787947 */ /* 0x000fea000383ffff */
.L_x_191:
[----:B0-----:R0:W1:Y:S02]  /*8330*/  SYNCS.PHASECHK.TRANS64.TRYWAIT P0, [R7+URZ], R4 ;  /* 0x00000004070075a7 */ /* 0x001064000800017f */
[----:B-1----:R-:W-:Y:S05]  /*8340*/  @!P0 NANOSLEEP.SYNCS 0x989680 ;  /* 0x009896800000895d */ /* 0x002fea0003900000 */
[----:B------:R-:W1:Y:S02]  /*8350*/  @!P0 SYNCS.PHASECHK.TRANS64 P0, [R7+URZ], R4 ;  /* 0x00000004070085a7 */ /* 0x000e64000800007f */
[----:B-1----:R-:W-:Y:S05]  /*8360*/  @!P0 BRA `(.L_x_191) ;  /* 0xfffffffc00f08947 */ /* 0x002fea000383ffff */
[----:B------:R-:W-:Y:S05]  /*8370*/  BRA `(.L_x_209) ;  /* 0xfffffff800887947 */ /* 0x000fea000383ffff */
.L_x_192:
[----:B-1----:R1:W2:Y:S02]  /*8380*/  SYNCS.PHASECHK.TRANS64.TRYWAIT P0, [R6+URZ], R3 ;  /* 0x00000003060075a7 */ /* 0x0022a4000800017f */
[----:B--2---:R-:W-:Y:S05]  /*8390*/  @!P0 NANOSLEEP.SYNCS 0x989680 ;  /* 0x009896800000895d */ /* 0x004fea0003900000 */
[----:B------:R-:W2:Y:S02]  /*83a0*/  @!P0 SYNCS.PHASECHK.TRANS64 P0, [R6+URZ], R3 ;  /* 0x00000003060085a7 */ /* 0x000ea4000800007f */
[----:B--2---:R-:W-:Y:S05]  /*83b0*/  @!P0 BRA `(.L_x_192) ;  /* 0xfffffffc00f08947 */ /* 0x004fea000383ffff */
[----:B------:R-:W-:Y:S05]  /*83c0*/  BRA `(.L_x_210) ;  /* 0xfffffff800907947 */ /* 0x000fea000383ffff */
.L_x_211:
[----:B------:R-:W-:-:S00]  /*83d0*/  BRA `(.L_x_211) ;  /* 0xfffffffc00fc7947 */ /* 0x000fc0000383ffff */
[----:B------:R-:W-:-:S00]  /*83e0*/  NOP ;  /* 0x0000000000007918 */ /* 0x000fc00000000000 */
        /* <DEDUP_REMOVED lines=9> */
.L_x_212:


//--------------------- .nv.global.init           --------------------------
	.section	.nv.global.init,"aw",@progbits
.nv.global.init:
	.type		$str$22,@object
	.size		$str$22,($str$23 - $str$22)
$str$22:
        /*0000*/ 	.byte	0x6b, 0x5f, 0x74, 0x69, 0x6c, 0x65, 0x5f, 0x63, 0x6f, 0x75, 0x6e, 0x74, 0x20, 0x3e, 0x3d, 0x20
        /*0010*/ 	.byte	0x31, 0x00
	.type		$str$23,@object
	.size		$str$23,(__unnamed_1 - $str$23)
$str$23:
        /*0012*/ 	.byte	0x2f, 0x74, 0x6d, 0x70, 0x2f, 0x63, 0x75, 0x74, 0x6c, 0x61, 0x73, 0x73, 0x5f, 0x73, 0x77, 0x65
        /*0022*/ 	.byte	0x65, 0x70, 0x5f, 0x73, 0x72, 0x63, 0x2f, 0x69, 0x6e, 0x63, 0x6c, 0x75, 0x64, 0x65, 0x2f, 0x63
        /*0032*/ 	.byte	0x75, 0x74, 0x6c, 0x61, 0x73, 0x73, 0x2f, 0x67, 0x65, 0x6d, 0x6d, 0x2f, 0x63, 0x6f, 0x6c, 0x6c
        /*0042*/ 	.byte	0x65, 0x63, 0x74, 0x69, 0x76, 0x65, 0x2f, 0x73, 0x6d, 0x39, 0x30, 0x5f, 0x6d, 0x6d, 0x61, 0x5f
        /*0052*/ 	.byte	0x74, 0x6d, 0x61, 0x5f, 0x67, 0x6d, 0x6d, 0x61, 0x5f, 0x73, 0x73, 0x5f, 0x77, 0x61, 0x72, 0x70
        /*0062*/ 	.byte	0x73, 0x70, 0x65, 0x63, 0x69, 0x61, 0x6c, 0x69, 0x7a, 0x65, 0x64, 0x2e, 0x68, 0x70, 0x70, 0x00
	.type		__unnamed_1,@object
	.size		__unnamed_1,(.L_0 - __unnamed_1)
__unnamed_1:
        /*0072*/ 	.byte	0x76, 0x6f, 0x69, 0x64, 0x20, 0x63, 0x75, 0x74, 0x6c, 0x61, 0x73, 0x73, 0x3a, 0x3a, 0x67, 0x65
        /* <DEDUP_REMOVED lines=181> */
        /*0bd2*/ 	.byte	0x69, 0x74, 0x79, 0x5d, 0x00
.L_0:


//--------------------- .nv.shared._ZN7cutlass13device_kernelINS_4gemm6kernel13GemmUniversalIN4cute5tupleIJiiiiEEENS1_10collective13CollectiveMmaINS1_34MainloopSm90TmaGmmaWarpSpecializedILi9ENS5_IJNS4_1CILi2EEESB_NSA_ILi1EEEEEENS1_32KernelTmaWarpSpecializedPingpongEEENS5_IJNSA_ILi64EEENSA_ILi128EEESG_EEENS_10bfloat16_tENS5_IJlSC_lEEESJ_SK_NS4_8TiledMMAINS4_8MMA_AtomIJNS4_4SM904GMMA28MMA_64x128x16_F32BF16BF16_SSILNSO_5MajorE0ELSQ_0ELNSO_7ScaleInE1ELSR_1EEEEEENS4_6LayoutINS5_IJSC_SC_SC_EEENS5_IJNSA_ILi0EEESW_SW_EEEEENS5_IJNS4_10UnderscoreESZ_SZ_EEEEENS4_23SM90_TMA_LOAD_MULTICASTENS4_14ComposedLayoutINS4_7SwizzleILi3ELi4ELi3EEENS4_18smem_ptr_flag_bitsILi16EEENSU_INS5_IJNSA_ILi8EEESG_EEENS5_IJSG_SC_EEEEEEEvNS4_8identityES12_S1C_vS1D_EENS_8epilogue10collective6detail29Sm90TmaWarpSpecializedAdapterINS1G_15DefaultEpilogueISJ_SK_SK_NS1F_6thread17LinearCombinationISJ_Li1EffLNS1K_9ScaleType4KindE0ELNS_15FloatRoundStyleE2ESJ_EENS1_15EpilogueDefaultEEEEEvvEEEEvNT_6ParamsE --------------------------
	.section	.nv.shared._ZN7cutlass13device_kernelINS_4gemm6kernel13GemmUniversalIN4cute5tupleIJiiiiEEENS1_10collective13CollectiveMmaINS1_34MainloopSm90TmaGmmaWarpSpecializedILi9ENS5_IJNS4_1CILi2EEESB_NSA_ILi1EEEEEENS1_32KernelTmaWarpSpecializedPingpongEEENS5_IJNSA_ILi64EEENSA_ILi128EEESG_EEENS_10bfloat16_tENS5_IJlSC_lEEESJ_SK_NS4_8TiledMMAINS4_8MMA_AtomIJNS4_4SM904GMMA28MMA_64x128x16_F32BF16BF16_SSILNSO_5MajorE0ELSQ_0ELNSO_7ScaleInE1ELSR_1EEEEEENS4_6LayoutINS5_IJSC_SC_SC_EEENS5_IJNSA_ILi0EEESW_SW_EEEEENS5_IJNS4_10UnderscoreESZ_SZ_EEEEENS4_23SM90_TMA_LOAD_MULTICASTENS4_14ComposedLayoutINS4_7SwizzleILi3ELi4ELi3EEENS4_18smem_ptr_flag_bitsILi16EEENSU_INS5_IJNSA_ILi8EEESG_EEENS5_IJSG_SC_EEEEEEEvNS4_8identityES12_S1C_vS1D_EENS_8epilogue10collective6detail29Sm90TmaWarpSpecializedAdapterINS1G_15DefaultEpilogueISJ_SK_SK_NS1F_6thread17LinearCombinationISJ_Li1EffLNS1K_9ScaleType4KindE0ELNS_15FloatRoundStyleE2ESJ_EENS1_15EpilogueDefaultEEEEEvvEEEEvNT_6ParamsE,"aw",@nobits
	.sectionflags	@""
	.align	16
	.zero		1024


//--------------------- .nv.shared.reserved.0     --------------------------
	.section	.nv.shared.reserved.0,"aw",@nobits
	.weak		__nv_reservedSMEM_offset_0_alias
	.size		__nv_reservedSMEM_offset_0_alias, 0, 0
	.other		__nv_reservedSMEM_offset_0_alias,@"STO_CUDA_RESERVED_SHARED STV_DEFAULT"
__nv_reservedSMEM_offset_0_alias:
	.zero		0


//--------------------- .nv.global                --------------------------
	.section	.nv.global,"aw",@nobits
.nv.global:
	.type		_ZN39_INTERNAL_b8158aed_4_k_cu_07a1dc75_34094cute1_E,@object
	.size		_ZN39_INTERNAL_b8158aed_4_k_cu_07a1dc75_34094cute1_E,(_ZN39_INTERNAL_b8158aed_4_k_cu_07a1dc75_34094cuda3std3__45__cpo6cbeginE - _ZN39_INTERNAL_b8158aed_4_k_cu_07a1dc75_34094cute1_E)
_ZN39_INTERNAL_b8158aed_4_k_cu_07a1dc75_34094cute1_E:
	.zero		1
	.type		_ZN39_INTERNAL_b8158aed_4_k_cu_07a1dc75_34094cuda3std3__45__cpo6cbeginE,@object
	.size		_ZN39_INTERNAL_b8158aed_4_k_cu_07a1dc75_34094cuda3std3__45__cpo6cbeginE,(_ZN39_INTERNAL_b8158aed_4_k_cu_07a1dc75_34094cuda3std3__48in_placeE - _ZN39_INTERNAL_b8158aed_4_k_cu_07a1dc75_34094cuda3std3__45__cpo6cbeginE)
_ZN39_INTERNAL_b8158aed_4_k_cu_07a1dc75_34094cuda3std3__45__cpo6cbeginE:
	.zero		1
	.type		_ZN39_INTERNAL_b8158aed_4_k_cu_07a1dc75_34094cuda3std3__48in_placeE,@object
	.size		_ZN39_INTERNAL_b8158aed_4_k_cu_07a1dc75_34094cuda3std3__48in_placeE,(_ZN39_INTERNAL_b8158aed_4_k_cu_07a1dc75_34094cuda3std6ranges3__45__cpo9iter_moveE - _ZN39_INTERNAL_b8158aed_4_k_cu_07a1dc75_34094cuda3std3__48in_placeE)
_ZN39_INTERNAL_b8158aed_4_k_cu_07a1dc75_34094cuda3std3__48in_placeE:
	.zero		1
	.type		_ZN39_INTERNAL_b8158aed_4_k_cu_07a1dc75_34094cuda3std6ranges3__45__cpo9iter_moveE,@object
	.size		_ZN39_INTERNAL_b8158aed_4_k_cu_07a1dc75_34094cuda3std6ranges3__45__cpo9iter_moveE,(_ZN39_INTERNAL_b8158aed_4_k_cu_07a1dc75_34094cuda3std3__45__cpo5beginE - _ZN39_INTERNAL_b8158aed_4_k_cu_07a1dc75_34094cuda3std6ranges3__45__cpo9iter_moveE)
_ZN39_INTERNAL_b8158aed_4_k_cu_07a1dc75_34094cuda3std6ranges3__45__cpo9iter_moveE:
	.zero		1
	.type		_ZN39_INTERNAL_b8158aed_4_k_cu_07a1dc75_34094cuda3std3__45__cpo5beginE,@object
	.size		_ZN39_INTERNAL_b8158aed_4_k_cu_07a1dc75_34094cuda3std3__45__cpo5beginE,(_ZN39_INTERNAL_b8158aed_4_k_cu_07a1dc75_34094cuda3std3__441_GLOBAL__N__b8158aed_4_k_cu_07a1dc75_34096ignoreE - _ZN39_INTERNAL_b8158aed_4_k_cu_07a1dc75_34094cuda3std3__45__cpo5beginE)
_ZN39_INTERNAL_b8158aed_4_k_cu_07a1dc75_34094cuda3std3__45__cpo5beginE:
	.zero		1
	.type		_ZN39_INTERNAL_b8158aed_4_k_cu_07a1dc75_34094cuda3std3__441_GLOBAL__N__b8158aed_4_k_cu_07a1dc75_34096ignoreE,@object
	.size		_ZN39_INTERNAL_b8158aed_4_k_cu_07a1dc75_34094cuda3std3__441_GLOBAL__N__b8158aed_4_k_cu_07a1dc75_34096ignoreE,(_ZN39_INTERNAL_b8158aed_4_k_cu_07a1dc75_34094cute7productE - _ZN39_INTERNAL_b8158aed_4_k_cu_07a1dc75_34094cuda3std3__441_GLOBAL__N__b8158aed_4_k_cu_07a1dc75_34096ignoreE)
_ZN39_INTERNAL_b8158aed_4_k_cu_07a1dc75_34094cuda3std3__441_GLOBAL__N__b8158aed_4_k_cu_07a1dc75_34096ignoreE:
	.zero		1
	.type		_ZN39_INTERNAL_b8158aed_4_k_cu_07a1dc75_34094cute7productE,@object
	.size		_ZN39_INTERNAL_b8158aed_4_k_cu_07a1dc75_34094cute7productE,(_ZN39_INTERNAL_b8158aed_4_k_cu_07a1dc75_34094cuda3std3__45__cpo3endE - _ZN39_INTERNAL_b8158aed_4_k_cu_07a1dc75_34094cute7productE)
_ZN39_INTERNAL_b8158aed_4_k_cu_07a1dc75_34094cute7productE:
	.zero		1
	.type		_ZN39_INTERNAL_b8158aed_4_k_cu_07a1dc75_34094cuda3std3__45__cpo3endE,@object
	.size		_ZN39_INTERNAL_b8158aed_4_k_cu_07a1dc75_34094cuda3std3__45__cpo3endE,(_ZN39_INTERNAL_b8158aed_4_k_cu_07a1dc75_34094cuda3std3__419piecewise_constructE - _ZN39_INTERNAL_b8158aed_4_k_cu_07a1dc75_34094cuda3std3__45__cpo3endE)
_ZN39_INTERNAL_b8158aed_4_k_cu_07a1dc75_34094cuda3std3__45__cpo3endE:
	.zero		1
	.type		_ZN39_INTERNAL_b8158aed_4_k_cu_07a1dc75_34094cuda3std3__419piecewise_constructE,@object
	.size		_ZN39_INTERNAL_b8158aed_4_k_cu_07a1dc75_34094cuda3std3__419piecewise_constructE,(_ZN39_INTERNAL_b8158aed_4_k_cu_07a1dc75_34094cuda3std3__45__cpo4cendE - _ZN39_INTERNAL_b8158aed_4_k_cu_07a1dc75_34094cuda3std3__419piecewise_constructE)
_ZN39_INTERNAL_b8158aed_4_k_cu_07a1dc75_34094cuda3std3__419piecewise_constructE:
	.zero		1
	.type		_ZN39_INTERNAL_b8158aed_4_k_cu_07a1dc75_34094cuda3std3__45__cpo4cendE,@object
	.size		_ZN39_INTERNAL_b8158aed_4_k_cu_07a1dc75_34094cuda3std3__45__cpo4cendE,(_ZN39_INTERNAL_b8158aed_4_k_cu_07a1dc75_34094cuda3std6ranges3__45__cpo4swapE - _ZN39_INTERNAL_b8158aed_4_k_cu_07a1dc75_34094cuda3std3__45__cpo4cendE)
_ZN39_INTERNAL_b8158aed_4_k_cu_07a1dc75_34094cuda3std3__45__cpo4cendE:
	.zero		1
	.type		_ZN39_INTERNAL_b8158aed_4_k_cu_07a1dc75_34094cuda3std6ranges3__45__cpo4swapE,@object
	.size		_ZN39_INTERNAL_b8158aed_4_k_cu_07a1dc75_34094cuda3std6ranges3__45__cpo4swapE,(.L_8 - _ZN39_INTERNAL_b8158aed_4_k_cu_07a1dc75_34094cuda3std6ranges3__45__cpo4swapE)
_ZN39_INTERNAL_b8158aed_4_k_cu_07a1dc75_34094cuda3std6ranges3__45__cpo4swapE:
	.zero		1
.L_8:


//--------------------- .nv.constant0._ZN7cutlass13device_kernelINS_4gemm6kernel13GemmUniversalIN4cute5tupleIJiiiiEEENS1_10collective13CollectiveMmaINS1_34MainloopSm90TmaGmmaWarpSpecializedILi9ENS5_IJNS4_1CILi2EEESB_NSA_ILi1EEEEEENS1_32KernelTmaWarpSpecializedPingpongEEENS5_IJNSA_ILi64EEENSA_ILi128EEESG_EEENS_10bfloat16_tENS5_IJlSC_lEEESJ_SK_NS4_8TiledMMAINS4_8MMA_AtomIJNS4_4SM904GMMA28MMA_64x128x16_F32BF16BF16_SSILNSO_5MajorE0ELSQ_0ELNSO_7ScaleInE1ELSR_1EEEEEENS4_6LayoutINS5_IJSC_SC_SC_EEENS5_IJNSA_ILi0EEESW_SW_EEEEENS5_IJNS4_10UnderscoreESZ_SZ_EEEEENS4_23SM90_TMA_LOAD_MULTICASTENS4_14ComposedLayoutINS4_7SwizzleILi3ELi4ELi3EEENS4_18smem_ptr_flag_bitsILi16EEENSU_INS5_IJNSA_ILi8EEESG_EEENS5_IJSG_SC_EEEEEEEvNS4_8identityES12_S1C_vS1D_EENS_8epilogue10collective6detail29Sm90TmaWarpSpecializedAdapterINS1G_15DefaultEpilogueISJ_SK_SK_NS1F_6thread17LinearCombinationISJ_Li1EffLNS1K_9ScaleType4KindE0ELNS_15FloatRoundStyleE2ESJ_EENS1_15EpilogueDefaultEEEEEvvEEEEvNT_6ParamsE --------------------------
	.section	.nv.constant0._ZN7cutlass13device_kernelINS_4gemm6kernel13GemmUniversalIN4cute5tupleIJiiiiEEENS1_10collective13CollectiveMmaINS1_34MainloopSm90TmaGmmaWarpSpecializedILi9ENS5_IJNS4_1CILi2EEESB_NSA_ILi1EEEEEENS1_32KernelTmaWarpSpecializedPingpongEEENS5_IJNSA_ILi64EEENSA_ILi128EEESG_EEENS_10bfloat16_tENS5_IJlSC_lEEESJ_SK_NS4_8TiledMMAINS4_8MMA_AtomIJNS4_4SM904GMMA28MMA_64x128x16_F32BF16BF16_SSILNSO_5MajorE0ELSQ_0ELNSO_7ScaleInE1ELSR_1EEEEEENS4_6LayoutINS5_IJSC_SC_SC_EEENS5_IJNSA_ILi0EEESW_SW_EEEEENS5_IJNS4_10UnderscoreESZ_SZ_EEEEENS4_23SM90_TMA_LOAD_MULTICASTENS4_14ComposedLayoutINS4_7SwizzleILi3ELi4ELi3EEENS4_18smem_ptr_flag_bitsILi16EEENSU_INS5_IJNSA_ILi8EEESG_EEENS5_IJSG_SC_EEEEEEEvNS4_8identityES12_S1C_vS1D_EENS_8epilogue10collective6detail29Sm90TmaWarpSpecializedAdapterINS1G_15DefaultEpilogueISJ_SK_SK_NS1F_6thread17LinearCombinationISJ_Li1EffLNS1K_9ScaleType4KindE0ELNS_15FloatRoundStyleE2ESJ_EENS1_15EpilogueDefaultEEEEEvvEEEEvNT_6ParamsE,"a",@progbits
	.sectionflags	@""
	.align	4
.nv.constant0._ZN7cutlass13device_kernelINS_4gemm6kernel13GemmUniversalIN4cute5tupleIJiiiiEEENS1_10collective13CollectiveMmaINS1_34MainloopSm90TmaGmmaWarpSpecializedILi9ENS5_IJNS4_1CILi2EEESB_NSA_ILi1EEEEEENS1_32KernelTmaWarpSpecializedPingpongEEENS5_IJNSA_ILi64EEENSA_ILi128EEESG_EEENS_10bfloat16_tENS5_IJlSC_lEEESJ_SK_NS4_8TiledMMAINS4_8MMA_AtomIJNS4_4SM904GMMA28MMA_64x128x16_F32BF16BF16_SSILNSO_5MajorE0ELSQ_0ELNSO_7ScaleInE1ELSR_1EEEEEENS4_6LayoutINS5_IJSC_SC_SC_EEENS5_IJNSA_ILi0EEESW_SW_EEEEENS5_IJNS4_10UnderscoreESZ_SZ_EEEEENS4_23SM90_TMA_LOAD_MULTICASTENS4_14ComposedLayoutINS4_7SwizzleILi3ELi4ELi3EEENS4_18smem_ptr_flag_bitsILi16EEENSU_INS5_IJNSA_ILi8EEESG_EEENS5_IJSG_SC_EEEEEEEvNS4_8identityES12_S1C_vS1D_EENS_8epilogue10collective6detail29Sm90TmaWarpSpecializedAdapterINS1G_15DefaultEpilogueISJ_SK_SK_NS1F_6thread17LinearCombinationISJ_Li1EffLNS1K_9ScaleType4KindE0ELNS_15FloatRoundStyleE2ESJ_EENS1_15EpilogueDefaultEEEEEvvEEEEvNT_6ParamsE:
	.zero		1664


//--------------------- SYMBOLS --------------------------

	.type		.nv.reservedSmem.offset0,@object
	.size		.nv.reservedSmem.offset0,0x4
	.type		__assertfail,@function
